//
// Generated by NVIDIA NVVM Compiler
//
// Compiler Build ID: CL-36424714
// Cuda compilation tools, release 13.0, V13.0.88
// Based on NVVM 20.0.0
//

.version 9.0
.target sm_100
.address_size 64

	// .globl	_Z4sortILi512ELi8EdEvPKT1_PS0_
// _ZZ4sortILi512ELi8EdEvPKT1_PS0_E11tmp_storage has been demoted
.global .align 1 .b8 _ZN30_INTERNAL_83a418bd_4_k_cu_main4cuda3std3__45__cpo5beginE[1];
.global .align 1 .b8 _ZN30_INTERNAL_83a418bd_4_k_cu_main4cuda3std3__45__cpo3endE[1];
.global .align 1 .b8 _ZN30_INTERNAL_83a418bd_4_k_cu_main4cuda3std3__45__cpo6cbeginE[1];
.global .align 1 .b8 _ZN30_INTERNAL_83a418bd_4_k_cu_main4cuda3std3__45__cpo4cendE[1];
.global .align 1 .b8 _ZN30_INTERNAL_83a418bd_4_k_cu_main4cuda3std3__45__cpo6rbeginE[1];
.global .align 1 .b8 _ZN30_INTERNAL_83a418bd_4_k_cu_main4cuda3std3__45__cpo4rendE[1];
.global .align 1 .b8 _ZN30_INTERNAL_83a418bd_4_k_cu_main4cuda3std3__45__cpo7crbeginE[1];
.global .align 1 .b8 _ZN30_INTERNAL_83a418bd_4_k_cu_main4cuda3std3__45__cpo5crendE[1];
.global .align 1 .b8 _ZN30_INTERNAL_83a418bd_4_k_cu_main4cuda3std3__432_GLOBAL__N__83a418bd_4_k_cu_main6ignoreE[1];
.global .align 1 .b8 _ZN30_INTERNAL_83a418bd_4_k_cu_main4cuda3std3__419piecewise_constructE[1];
.global .align 1 .b8 _ZN30_INTERNAL_83a418bd_4_k_cu_main4cuda3std3__48in_placeE[1];
.global .align 1 .b8 _ZN30_INTERNAL_83a418bd_4_k_cu_main4cuda3std3__420unreachable_sentinelE[1];
.global .align 1 .b8 _ZN30_INTERNAL_83a418bd_4_k_cu_main4cuda3std3__47nulloptE[1];
.global .align 1 .b8 _ZN30_INTERNAL_83a418bd_4_k_cu_main4cuda3std3__48unexpectE[1];
.global .align 1 .b8 _ZN30_INTERNAL_83a418bd_4_k_cu_main4cuda3std6ranges3__45__cpo4swapE[1];
.global .align 1 .b8 _ZN30_INTERNAL_83a418bd_4_k_cu_main4cuda3std6ranges3__45__cpo9iter_moveE[1];
.global .align 1 .b8 _ZN30_INTERNAL_83a418bd_4_k_cu_main4cuda3std6ranges3__45__cpo5beginE[1];
.global .align 1 .b8 _ZN30_INTERNAL_83a418bd_4_k_cu_main4cuda3std6ranges3__45__cpo3endE[1];
.global .align 1 .b8 _ZN30_INTERNAL_83a418bd_4_k_cu_main4cuda3std6ranges3__45__cpo6cbeginE[1];
.global .align 1 .b8 _ZN30_INTERNAL_83a418bd_4_k_cu_main4cuda3std6ranges3__45__cpo4cendE[1];
.global .align 1 .b8 _ZN30_INTERNAL_83a418bd_4_k_cu_main4cuda3std6ranges3__45__cpo7advanceE[1];
.global .align 1 .b8 _ZN30_INTERNAL_83a418bd_4_k_cu_main4cuda3std6ranges3__45__cpo9iter_swapE[1];
.global .align 1 .b8 _ZN30_INTERNAL_83a418bd_4_k_cu_main4cuda3std6ranges3__45__cpo4nextE[1];
.global .align 1 .b8 _ZN30_INTERNAL_83a418bd_4_k_cu_main4cuda3std6ranges3__45__cpo4prevE[1];
.global .align 1 .b8 _ZN30_INTERNAL_83a418bd_4_k_cu_main4cuda3std6ranges3__45__cpo4dataE[1];
.global .align 1 .b8 _ZN30_INTERNAL_83a418bd_4_k_cu_main4cuda3std6ranges3__45__cpo5cdataE[1];
.global .align 1 .b8 _ZN30_INTERNAL_83a418bd_4_k_cu_main4cuda3std6ranges3__45__cpo4sizeE[1];
.global .align 1 .b8 _ZN30_INTERNAL_83a418bd_4_k_cu_main4cuda3std6ranges3__45__cpo5ssizeE[1];
.global .align 1 .b8 _ZN30_INTERNAL_83a418bd_4_k_cu_main4cuda3std6ranges3__45__cpo8distanceE[1];
.global .align 1 .b8 _ZN30_INTERNAL_83a418bd_4_k_cu_main6thrust24THRUST_300001_SM_1000_NS6system6detail10sequential3seqE[1];
.global .align 1 .b8 _ZN30_INTERNAL_83a418bd_4_k_cu_main6thrust24THRUST_300001_SM_1000_NS12placeholders2_1E[1];
.global .align 1 .b8 _ZN30_INTERNAL_83a418bd_4_k_cu_main6thrust24THRUST_300001_SM_1000_NS12placeholders2_2E[1];
.global .align 1 .b8 _ZN30_INTERNAL_83a418bd_4_k_cu_main6thrust24THRUST_300001_SM_1000_NS12placeholders2_3E[1];
.global .align 1 .b8 _ZN30_INTERNAL_83a418bd_4_k_cu_main6thrust24THRUST_300001_SM_1000_NS12placeholders2_4E[1];
.global .align 1 .b8 _ZN30_INTERNAL_83a418bd_4_k_cu_main6thrust24THRUST_300001_SM_1000_NS12placeholders2_5E[1];
.global .align 1 .b8 _ZN30_INTERNAL_83a418bd_4_k_cu_main6thrust24THRUST_300001_SM_1000_NS12placeholders2_6E[1];
.global .align 1 .b8 _ZN30_INTERNAL_83a418bd_4_k_cu_main6thrust24THRUST_300001_SM_1000_NS12placeholders2_7E[1];
.global .align 1 .b8 _ZN30_INTERNAL_83a418bd_4_k_cu_main6thrust24THRUST_300001_SM_1000_NS12placeholders2_8E[1];
.global .align 1 .b8 _ZN30_INTERNAL_83a418bd_4_k_cu_main6thrust24THRUST_300001_SM_1000_NS12placeholders2_9E[1];
.global .align 1 .b8 _ZN30_INTERNAL_83a418bd_4_k_cu_main6thrust24THRUST_300001_SM_1000_NS12placeholders3_10E[1];

.visible .entry _Z4sortILi512ELi8EdEvPKT1_PS0_(
	.param .u64 .ptr .align 1 _Z4sortILi512ELi8EdEvPKT1_PS0__param_0,
	.param .u64 .ptr .align 1 _Z4sortILi512ELi8EdEvPKT1_PS0__param_1
)
{
	.reg .pred 	%p<46>;
	.reg .b16 	%rs<17>;
	.reg .b32 	%r<279>;
	.reg .b64 	%rd<95>;
	// demoted variable
	.shared .align 16 .b8 _ZZ4sortILi512ELi8EdEvPKT1_PS0_E11tmp_storage[33792];
	ld.param.u64 	%rd31, [_Z4sortILi512ELi8EdEvPKT1_PS0__param_0];
	mov.u32 	%r1, %tid.x;
	shl.b32 	%r2, %r1, 3;
	cvta.to.global.u64 	%rd32, %rd31;
	mul.wide.u32 	%rd33, %r2, 8;
	add.s64 	%rd34, %rd32, %rd33;
	ld.global.u64 	%rd35, [%rd34];
	ld.global.u64 	%rd36, [%rd34+8];
	ld.global.u64 	%rd37, [%rd34+16];
	ld.global.u64 	%rd38, [%rd34+24];
	ld.global.u64 	%rd39, [%rd34+32];
	ld.global.u64 	%rd40, [%rd34+40];
	ld.global.u64 	%rd41, [%rd34+48];
	ld.global.u64 	%rd42, [%rd34+56];
	bar.sync 	0;
	setp.gt.s64 	%p1, %rd35, -1;
	selp.b64 	%rd43, -9223372036854775808, -1, %p1;
	xor.b64  	%rd94, %rd43, %rd35;
	setp.gt.s64 	%p2, %rd36, -1;
	selp.b64 	%rd44, -9223372036854775808, -1, %p2;
	xor.b64  	%rd93, %rd44, %rd36;
	setp.gt.s64 	%p3, %rd37, -1;
	selp.b64 	%rd45, -9223372036854775808, -1, %p3;
	xor.b64  	%rd92, %rd45, %rd37;
	setp.gt.s64 	%p4, %rd38, -1;
	selp.b64 	%rd46, -9223372036854775808, -1, %p4;
	xor.b64  	%rd91, %rd46, %rd38;
	setp.gt.s64 	%p5, %rd39, -1;
	selp.b64 	%rd47, -9223372036854775808, -1, %p5;
	xor.b64  	%rd90, %rd47, %rd39;
	setp.gt.s64 	%p6, %rd40, -1;
	selp.b64 	%rd48, -9223372036854775808, -1, %p6;
	xor.b64  	%rd89, %rd48, %rd40;
	setp.gt.s64 	%p7, %rd41, -1;
	selp.b64 	%rd49, -9223372036854775808, -1, %p7;
	xor.b64  	%rd88, %rd49, %rd41;
	setp.gt.s64 	%p8, %rd42, -1;
	selp.b64 	%rd50, -9223372036854775808, -1, %p8;
	xor.b64  	%rd87, %rd50, %rd42;
	shr.u32 	%r3, %r1, 5;
	shl.b32 	%r44, %r1, 2;
	mov.u32 	%r45, _ZZ4sortILi512ELi8EdEvPKT1_PS0_E11tmp_storage;
	add.s32 	%r4, %r45, %r44;
	mov.b64 	%rd28, 1;
	mov.b32 	%r40, 4;
	// begin inline asm
	shl.b64 %rd27, %rd28, %r40;
	// end inline asm
	add.s64 	%rd30, %rd27, -1;
	mov.b32 	%r277, 0;
	// begin inline asm
	shl.b64 %rd29, %rd30, %r277;
	// end inline asm
	shl.b32 	%r46, %r1, 5;
	add.s32 	%r5, %r4, %r46;
	shr.u32 	%r47, %r2, 5;
	add.s32 	%r48, %r47, %r2;
	shl.b32 	%r49, %r48, 3;
	add.s32 	%r6, %r45, %r49;
$L__BB0_1:
	mov.b32 	%r86, 0;
	st.shared.u32 	[%r4], %r86;
	st.shared.u32 	[%r4+2048], %r86;
	st.shared.u32 	[%r4+4096], %r86;
	st.shared.u32 	[%r4+6144], %r86;
	st.shared.u32 	[%r4+8192], %r86;
	st.shared.u32 	[%r4+10240], %r86;
	st.shared.u32 	[%r4+12288], %r86;
	st.shared.u32 	[%r4+14336], %r86;
	st.shared.u32 	[%r4+16384], %r86;
	setp.eq.s64 	%p9, %rd94, 9223372036854775807;
	selp.b64 	%rd52, -9223372036854775808, %rd94, %p9;
	// begin inline asm
	shr.b64 %rd51, %rd52, %r277;
	// end inline asm
	cvt.u32.u64 	%r89, %rd51;
	cvt.u32.u64 	%r90, %rd29;
	and.b32  	%r91, %r90, %r89;
	shl.b32 	%r92, %r91, 11;
	and.b32  	%r93, %r92, 14336;
	add.s32 	%r94, %r4, %r93;
	shr.u32 	%r95, %r91, 2;
	and.b32  	%r96, %r95, 1073741822;
	add.s32 	%r15, %r94, %r96;
	ld.shared.u16 	%rs1, [%r15];
	add.s16 	%rs9, %rs1, 1;
	st.shared.u16 	[%r15], %rs9;
	setp.eq.s64 	%p10, %rd93, 9223372036854775807;
	selp.b64 	%rd54, -9223372036854775808, %rd93, %p10;
	// begin inline asm
	shr.b64 %rd53, %rd54, %r277;
	// end inline asm
	cvt.u32.u64 	%r97, %rd53;
	and.b32  	%r98, %r90, %r97;
	shl.b32 	%r99, %r98, 11;
	and.b32  	%r100, %r99, 14336;
	add.s32 	%r101, %r4, %r100;
	shr.u32 	%r102, %r98, 2;
	and.b32  	%r103, %r102, 1073741822;
	add.s32 	%r16, %r101, %r103;
	ld.shared.u16 	%rs2, [%r16];
	add.s16 	%rs10, %rs2, 1;
	st.shared.u16 	[%r16], %rs10;
	setp.eq.s64 	%p11, %rd92, 9223372036854775807;
	selp.b64 	%rd56, -9223372036854775808, %rd92, %p11;
	// begin inline asm
	shr.b64 %rd55, %rd56, %r277;
	// end inline asm
	cvt.u32.u64 	%r104, %rd55;
	and.b32  	%r105, %r90, %r104;
	shl.b32 	%r106, %r105, 11;
	and.b32  	%r107, %r106, 14336;
	add.s32 	%r108, %r4, %r107;
	shr.u32 	%r109, %r105, 2;
	and.b32  	%r110, %r109, 1073741822;
	add.s32 	%r17, %r108, %r110;
	ld.shared.u16 	%rs3, [%r17];
	add.s16 	%rs11, %rs3, 1;
	st.shared.u16 	[%r17], %rs11;
	setp.eq.s64 	%p12, %rd91, 9223372036854775807;
	selp.b64 	%rd58, -9223372036854775808, %rd91, %p12;
	// begin inline asm
	shr.b64 %rd57, %rd58, %r277;
	// end inline asm
	cvt.u32.u64 	%r111, %rd57;
	and.b32  	%r112, %r90, %r111;
	shl.b32 	%r113, %r112, 11;
	and.b32  	%r114, %r113, 14336;
	add.s32 	%r115, %r4, %r114;
	shr.u32 	%r116, %r112, 2;
	and.b32  	%r117, %r116, 1073741822;
	add.s32 	%r18, %r115, %r117;
	ld.shared.u16 	%rs4, [%r18];
	add.s16 	%rs12, %rs4, 1;
	st.shared.u16 	[%r18], %rs12;
	setp.eq.s64 	%p13, %rd90, 9223372036854775807;
	selp.b64 	%rd60, -9223372036854775808, %rd90, %p13;
	// begin inline asm
	shr.b64 %rd59, %rd60, %r277;
	// end inline asm
	cvt.u32.u64 	%r118, %rd59;
	and.b32  	%r119, %r90, %r118;
	shl.b32 	%r120, %r119, 11;
	and.b32  	%r121, %r120, 14336;
	add.s32 	%r122, %r4, %r121;
	shr.u32 	%r123, %r119, 2;
	and.b32  	%r124, %r123, 1073741822;
	add.s32 	%r19, %r122, %r124;
	ld.shared.u16 	%rs5, [%r19];
	add.s16 	%rs13, %rs5, 1;
	st.shared.u16 	[%r19], %rs13;
	setp.eq.s64 	%p14, %rd89, 9223372036854775807;
	selp.b64 	%rd62, -9223372036854775808, %rd89, %p14;
	// begin inline asm
	shr.b64 %rd61, %rd62, %r277;
	// end inline asm
	cvt.u32.u64 	%r125, %rd61;
	and.b32  	%r126, %r90, %r125;
	shl.b32 	%r127, %r126, 11;
	and.b32  	%r128, %r127, 14336;
	add.s32 	%r129, %r4, %r128;
	shr.u32 	%r130, %r126, 2;
	and.b32  	%r131, %r130, 1073741822;
	add.s32 	%r20, %r129, %r131;
	ld.shared.u16 	%rs6, [%r20];
	add.s16 	%rs14, %rs6, 1;
	st.shared.u16 	[%r20], %rs14;
	setp.eq.s64 	%p15, %rd88, 9223372036854775807;
	selp.b64 	%rd64, -9223372036854775808, %rd88, %p15;
	// begin inline asm
	shr.b64 %rd63, %rd64, %r277;
	// end inline asm
	cvt.u32.u64 	%r132, %rd63;
	and.b32  	%r133, %r90, %r132;
	shl.b32 	%r134, %r133, 11;
	and.b32  	%r135, %r134, 14336;
	add.s32 	%r136, %r4, %r135;
	shr.u32 	%r137, %r133, 2;
	and.b32  	%r138, %r137, 1073741822;
	add.s32 	%r21, %r136, %r138;
	ld.shared.u16 	%rs7, [%r21];
	add.s16 	%rs15, %rs7, 1;
	st.shared.u16 	[%r21], %rs15;
	setp.eq.s64 	%p16, %rd87, 9223372036854775807;
	selp.b64 	%rd66, -9223372036854775808, %rd87, %p16;
	// begin inline asm
	shr.b64 %rd65, %rd66, %r277;
	// end inline asm
	cvt.u32.u64 	%r139, %rd65;
	and.b32  	%r140, %r90, %r139;
	shl.b32 	%r141, %r140, 11;
	and.b32  	%r142, %r141, 14336;
	add.s32 	%r143, %r4, %r142;
	shr.u32 	%r144, %r140, 2;
	and.b32  	%r145, %r144, 1073741822;
	add.s32 	%r22, %r143, %r145;
	ld.shared.u16 	%rs8, [%r22];
	add.s16 	%rs16, %rs8, 1;
	st.shared.u16 	[%r22], %rs16;
	bar.sync 	0;
	ld.shared.u32 	%r23, [%r5];
	ld.shared.u32 	%r146, [%r5+4];
	ld.shared.u32 	%r147, [%r5+8];
	ld.shared.u32 	%r148, [%r5+12];
	ld.shared.u32 	%r149, [%r5+16];
	ld.shared.u32 	%r150, [%r5+20];
	ld.shared.u32 	%r151, [%r5+24];
	ld.shared.u32 	%r152, [%r5+28];
	ld.shared.u32 	%r153, [%r5+32];
	add.s32 	%r24, %r146, %r23;
	add.s32 	%r25, %r147, %r24;
	add.s32 	%r26, %r148, %r25;
	add.s32 	%r27, %r149, %r26;
	add.s32 	%r28, %r150, %r27;
	add.s32 	%r29, %r151, %r28;
	add.s32 	%r30, %r152, %r29;
	add.s32 	%r63, %r153, %r30;
	// begin inline asm
	mov.u32 %r58, %laneid;
	// end inline asm
	mov.b32 	%r61, 1;
	mov.b32 	%r88, -1;
	// begin inline asm
	{  .reg .u32 r0;  .reg .pred p;  shfl.sync.up.b32 r0|p, %r63, %r61, %r86, %r88;  @p add.u32 r0, r0, %r63;  mov.u32 %r59, r0;}
	// end inline asm
	mov.b32 	%r67, 2;
	// begin inline asm
	{  .reg .u32 r0;  .reg .pred p;  shfl.sync.up.b32 r0|p, %r59, %r67, %r86, %r88;  @p add.u32 r0, r0, %r59;  mov.u32 %r65, r0;}
	// end inline asm
	mov.b32 	%r73, 4;
	// begin inline asm
	{  .reg .u32 r0;  .reg .pred p;  shfl.sync.up.b32 r0|p, %r65, %r73, %r86, %r88;  @p add.u32 r0, r0, %r65;  mov.u32 %r71, r0;}
	// end inline asm
	mov.b32 	%r79, 8;
	// begin inline asm
	{  .reg .u32 r0;  .reg .pred p;  shfl.sync.up.b32 r0|p, %r71, %r79, %r86, %r88;  @p add.u32 r0, r0, %r71;  mov.u32 %r77, r0;}
	// end inline asm
	mov.b32 	%r85, 16;
	// begin inline asm
	{  .reg .u32 r0;  .reg .pred p;  shfl.sync.up.b32 r0|p, %r77, %r85, %r86, %r88;  @p add.u32 r0, r0, %r77;  mov.u32 %r83, r0;}
	// end inline asm
	setp.ne.s32 	%p17, %r58, 31;
	@%p17 bra 	$L__BB0_3;
	shl.b32 	%r154, %r3, 2;
	mov.u32 	%r155, _ZZ4sortILi512ELi8EdEvPKT1_PS0_E11tmp_storage;
	add.s32 	%r156, %r155, %r154;
	st.shared.u32 	[%r156+18432], %r83;
$L__BB0_3:
	sub.s32 	%r157, %r83, %r63;
	setp.gt.u32 	%p18, %r1, 31;
	setp.eq.s32 	%p19, %r3, 15;
	setp.eq.s32 	%p20, %r3, 14;
	setp.eq.s32 	%p21, %r3, 13;
	setp.eq.s32 	%p22, %r3, 12;
	setp.eq.s32 	%p23, %r3, 11;
	setp.eq.s32 	%p24, %r3, 10;
	setp.eq.s32 	%p25, %r3, 9;
	setp.eq.s32 	%p26, %r3, 8;
	setp.eq.s32 	%p27, %r3, 7;
	setp.eq.s32 	%p28, %r3, 6;
	setp.eq.s32 	%p29, %r3, 5;
	setp.eq.s32 	%p30, %r3, 4;
	setp.eq.s32 	%p31, %r3, 3;
	setp.eq.s32 	%p32, %r3, 2;
	setp.eq.s32 	%p33, %r3, 1;
	bar.sync 	0;
	ld.shared.v4.u32 	{%r158, %r159, %r160, %r161}, [_ZZ4sortILi512ELi8EdEvPKT1_PS0_E11tmp_storage+18432];
	selp.b32 	%r162, %r158, %r276, %p33;
	add.s32 	%r163, %r159, %r158;
	selp.b32 	%r164, %r163, %r162, %p32;
	add.s32 	%r165, %r163, %r160;
	selp.b32 	%r166, %r165, %r164, %p31;
	add.s32 	%r167, %r165, %r161;
	selp.b32 	%r168, %r167, %r166, %p30;
	ld.shared.v4.u32 	{%r169, %r170, %r171, %r172}, [_ZZ4sortILi512ELi8EdEvPKT1_PS0_E11tmp_storage+18448];
	add.s32 	%r173, %r167, %r169;
	selp.b32 	%r174, %r173, %r168, %p29;
	add.s32 	%r175, %r173, %r170;
	selp.b32 	%r176, %r175, %r174, %p28;
	add.s32 	%r177, %r175, %r171;
	selp.b32 	%r178, %r177, %r176, %p27;
	add.s32 	%r179, %r177, %r172;
	selp.b32 	%r180, %r179, %r178, %p26;
	ld.shared.v4.u32 	{%r181, %r182, %r183, %r184}, [_ZZ4sortILi512ELi8EdEvPKT1_PS0_E11tmp_storage+18464];
	add.s32 	%r185, %r179, %r181;
	selp.b32 	%r186, %r185, %r180, %p25;
	add.s32 	%r187, %r185, %r182;
	selp.b32 	%r188, %r187, %r186, %p24;
	add.s32 	%r189, %r187, %r183;
	selp.b32 	%r190, %r189, %r188, %p23;
	add.s32 	%r191, %r189, %r184;
	selp.b32 	%r192, %r191, %r190, %p22;
	ld.shared.v4.u32 	{%r193, %r194, %r195, %r196}, [_ZZ4sortILi512ELi8EdEvPKT1_PS0_E11tmp_storage+18480];
	add.s32 	%r197, %r191, %r193;
	selp.b32 	%r198, %r197, %r192, %p21;
	add.s32 	%r199, %r197, %r194;
	selp.b32 	%r200, %r199, %r198, %p20;
	add.s32 	%r201, %r199, %r195;
	selp.b32 	%r276, %r201, %r200, %p19;
	add.s32 	%r35, %r201, %r196;
	setp.ne.s32 	%p34, %r58, 0;
	selp.b32 	%r202, %r157, 0, %p34;
	add.s32 	%r203, %r276, %r202;
	or.pred  	%p35, %p18, %p34;
	selp.b32 	%r278, %r203, %r157, %p18;
	@%p35 bra 	$L__BB0_5;
	shl.b32 	%r278, %r35, 16;
	st.shared.u32 	[_ZZ4sortILi512ELi8EdEvPKT1_PS0_E11tmp_storage+18512], %r278;
$L__BB0_5:
	setp.eq.s32 	%p36, %r1, 0;
	bar.sync 	0;
	mov.u32 	%r204, _ZZ4sortILi512ELi8EdEvPKT1_PS0_E11tmp_storage;
	ld.shared.u32 	%r205, [_ZZ4sortILi512ELi8EdEvPKT1_PS0_E11tmp_storage+18512];
	selp.b32 	%r206, 0, %r205, %p36;
	add.s32 	%r207, %r278, %r206;
	add.s32 	%r208, %r23, %r207;
	add.s32 	%r209, %r24, %r207;
	add.s32 	%r210, %r25, %r207;
	add.s32 	%r211, %r26, %r207;
	add.s32 	%r212, %r27, %r207;
	add.s32 	%r213, %r28, %r207;
	add.s32 	%r214, %r29, %r207;
	add.s32 	%r215, %r30, %r207;
	st.shared.u32 	[%r5], %r207;
	st.shared.u32 	[%r5+4], %r208;
	st.shared.u32 	[%r5+8], %r209;
	st.shared.u32 	[%r5+12], %r210;
	st.shared.u32 	[%r5+16], %r211;
	st.shared.u32 	[%r5+20], %r212;
	st.shared.u32 	[%r5+24], %r213;
	st.shared.u32 	[%r5+28], %r214;
	st.shared.u32 	[%r5+32], %r215;
	bar.sync 	0;
	cvt.u32.u16 	%r216, %rs1;
	ld.shared.u16 	%r217, [%r15];
	add.s32 	%r218, %r217, %r216;
	cvt.u32.u16 	%r219, %rs2;
	ld.shared.u16 	%r220, [%r16];
	add.s32 	%r221, %r220, %r219;
	cvt.u32.u16 	%r222, %rs3;
	ld.shared.u16 	%r223, [%r17];
	add.s32 	%r224, %r223, %r222;
	cvt.u32.u16 	%r225, %rs4;
	ld.shared.u16 	%r226, [%r18];
	add.s32 	%r227, %r226, %r225;
	cvt.u32.u16 	%r228, %rs5;
	ld.shared.u16 	%r229, [%r19];
	add.s32 	%r230, %r229, %r228;
	cvt.u32.u16 	%r231, %rs6;
	ld.shared.u16 	%r232, [%r20];
	add.s32 	%r233, %r232, %r231;
	cvt.u32.u16 	%r234, %rs7;
	ld.shared.u16 	%r235, [%r21];
	add.s32 	%r236, %r235, %r234;
	cvt.u32.u16 	%r237, %rs8;
	ld.shared.u16 	%r238, [%r22];
	add.s32 	%r239, %r238, %r237;
	bar.sync 	0;
	shr.u32 	%r240, %r218, 5;
	add.s32 	%r241, %r240, %r218;
	shl.b32 	%r242, %r241, 3;
	add.s32 	%r243, %r204, %r242;
	st.shared.u64 	[%r243], %rd94;
	shr.u32 	%r244, %r221, 5;
	add.s32 	%r245, %r244, %r221;
	shl.b32 	%r246, %r245, 3;
	add.s32 	%r247, %r204, %r246;
	st.shared.u64 	[%r247], %rd93;
	shr.u32 	%r248, %r224, 5;
	add.s32 	%r249, %r248, %r224;
	shl.b32 	%r250, %r249, 3;
	add.s32 	%r251, %r204, %r250;
	st.shared.u64 	[%r251], %rd92;
	shr.u32 	%r252, %r227, 5;
	add.s32 	%r253, %r252, %r227;
	shl.b32 	%r254, %r253, 3;
	add.s32 	%r255, %r204, %r254;
	st.shared.u64 	[%r255], %rd91;
	shr.u32 	%r256, %r230, 5;
	add.s32 	%r257, %r256, %r230;
	shl.b32 	%r258, %r257, 3;
	add.s32 	%r259, %r204, %r258;
	st.shared.u64 	[%r259], %rd90;
	shr.u32 	%r260, %r233, 5;
	add.s32 	%r261, %r260, %r233;
	shl.b32 	%r262, %r261, 3;
	add.s32 	%r263, %r204, %r262;
	st.shared.u64 	[%r263], %rd89;
	shr.u32 	%r264, %r236, 5;
	add.s32 	%r265, %r264, %r236;
	shl.b32 	%r266, %r265, 3;
	add.s32 	%r267, %r204, %r266;
	st.shared.u64 	[%r267], %rd88;
	shr.u32 	%r268, %r239, 5;
	add.s32 	%r269, %r268, %r239;
	shl.b32 	%r270, %r269, 3;
	add.s32 	%r271, %r204, %r270;
	st.shared.u64 	[%r271], %rd87;
	bar.sync 	0;
	shr.u32 	%r272, %r1, 2;
	add.s32 	%r273, %r272, %r2;
	shl.b32 	%r274, %r273, 3;
	add.s32 	%r275, %r204, %r274;
	ld.shared.u64 	%rd94, [%r275];
	ld.shared.u64 	%rd93, [%r6+8];
	ld.shared.u64 	%rd92, [%r6+16];
	ld.shared.u64 	%rd91, [%r6+24];
	ld.shared.u64 	%rd90, [%r6+32];
	ld.shared.u64 	%rd89, [%r6+40];
	ld.shared.u64 	%rd88, [%r6+48];
	ld.shared.u64 	%rd87, [%r6+56];
	setp.gt.u32 	%p37, %r277, 59;
	@%p37 bra 	$L__BB0_7;
	add.s32 	%r277, %r277, 4;
	bar.sync 	0;
	bra.uni 	$L__BB0_1;
$L__BB0_7:
	ld.param.u64 	%rd86, [_Z4sortILi512ELi8EdEvPKT1_PS0__param_1];
	setp.gt.s64 	%p38, %rd94, -1;
	selp.b64 	%rd67, -1, -9223372036854775808, %p38;
	xor.b64  	%rd68, %rd67, %rd94;
	setp.gt.s64 	%p39, %rd93, -1;
	selp.b64 	%rd69, -1, -9223372036854775808, %p39;
	xor.b64  	%rd70, %rd69, %rd93;
	setp.gt.s64 	%p40, %rd92, -1;
	selp.b64 	%rd71, -1, -9223372036854775808, %p40;
	xor.b64  	%rd72, %rd71, %rd92;
	setp.gt.s64 	%p41, %rd91, -1;
	selp.b64 	%rd73, -1, -9223372036854775808, %p41;
	xor.b64  	%rd74, %rd73, %rd91;
	setp.gt.s64 	%p42, %rd90, -1;
	selp.b64 	%rd75, -1, -9223372036854775808, %p42;
	xor.b64  	%rd76, %rd75, %rd90;
	setp.gt.s64 	%p43, %rd89, -1;
	selp.b64 	%rd77, -1, -9223372036854775808, %p43;
	xor.b64  	%rd78, %rd77, %rd89;
	setp.gt.s64 	%p44, %rd88, -1;
	selp.b64 	%rd79, -1, -9223372036854775808, %p44;
	xor.b64  	%rd80, %rd79, %rd88;
	setp.gt.s64 	%p45, %rd87, -1;
	selp.b64 	%rd81, -1, -9223372036854775808, %p45;
	xor.b64  	%rd82, %rd81, %rd87;
	bar.sync 	0;
	cvta.to.global.u64 	%rd83, %rd86;
	mul.wide.u32 	%rd84, %r2, 8;
	add.s64 	%rd85, %rd83, %rd84;
	st.global.u64 	[%rd85], %rd68;
	st.global.u64 	[%rd85+8], %rd70;
	st.global.u64 	[%rd85+16], %rd72;
	st.global.u64 	[%rd85+24], %rd74;
	st.global.u64 	[%rd85+32], %rd76;
	st.global.u64 	[%rd85+40], %rd78;
	st.global.u64 	[%rd85+48], %rd80;
	st.global.u64 	[%rd85+56], %rd82;
	ret;

}
	// .globl	_ZN3cub18CUB_300001_SM_10006detail11EmptyKernelIvEEvv
.visible .entry _ZN3cub18CUB_300001_SM_10006detail11EmptyKernelIvEEvv()
{


	ret;

}


// ===== COMPILED SASS (sm_100) =====

	.target	sm_100

	.elftype	@"ET_EXEC"


//--------------------- .note.nv.tkinfo           --------------------------
	.section	.note.nv.tkinfo,"",@"SHT_NOTE"
	.sectionflags	@"SHF_NOTE_NV_TKINFO"
	.tkinfo
        /*0018*/ 	.word	0x00000002
        /*0030*/ 	.string	""
        /*0030*/ 	.string	"ptxas"
        /*0030*/ 	.string	"Cuda compilation tools, release 13.0, V13.0.88"
        /*0030*/ 	.string	"Build cuda_13.0.r13.0/compiler.36424714_0"
        /*0030*/ 	.string	"-arch sm_100 -m 64 "



//--------------------- .note.nv.cuinfo           --------------------------
	.section	.note.nv.cuinfo,"",@"SHT_NOTE"
	.sectionflags	@"SHF_NOTE_NV_CUINFO"
        /*0018*/ 	.short	0x0002
        /*001a*/ 	.short	0x0064
        /*001c*/ 	.short	0x0082
	.zero		2


//--------------------- .nv.info                  --------------------------
	.section	.nv.info,"",@"SHT_CUDA_INFO"
	.align	4


	//----- nvinfo : EIATTR_REGCOUNT
	.align		4
        /*0000*/ 	.byte	0x04, 0x2f
        /*0002*/ 	.short	(.L_41 - .L_40)
	.align		4
.L_40:
        /*0004*/ 	.word	index@(_Z4sortILi512ELi8EdEvPKT1_PS0_)
        /*0008*/ 	.word	0x00000040


	//----- nvinfo : EIATTR_FRAME_SIZE
	.align		4
.L_41:
        /*000c*/ 	.byte	0x04, 0x11
        /*000e*/ 	.short	(.L_43 - .L_42)
	.align		4
.L_42:
        /*0010*/ 	.word	index@(_Z4sortILi512ELi8EdEvPKT1_PS0_)
        /*0014*/ 	.word	0x00000000


	//----- nvinfo : EIATTR_REGCOUNT
	.align		4
.L_43:
        /*0018*/ 	.byte	0x04, 0x2f
        /*001a*/ 	.short	(.L_45 - .L_44)
	.align		4
.L_44:
        /*001c*/ 	.word	index@(_ZN3cub18CUB_300001_SM_10006detail11EmptyKernelIvEEvv)
        /*0020*/ 	.word	0x00000004


	//----- nvinfo : EIATTR_FRAME_SIZE
	.align		4
.L_45:
        /*0024*/ 	.byte	0x04, 0x11
        /*0026*/ 	.short	(.L_47 - .L_46)
	.align		4
.L_46:
        /*0028*/ 	.word	index@(_ZN3cub18CUB_300001_SM_10006detail11EmptyKernelIvEEvv)
        /*002c*/ 	.word	0x00000000


	//----- nvinfo : EIATTR_MIN_STACK_SIZE
	.align		4
.L_47:
        /*0030*/ 	.byte	0x04, 0x12
        /*0032*/ 	.short	(.L_49 - .L_48)
	.align		4
.L_48:
        /*0034*/ 	.word	index@(_ZN3cub18CUB_300001_SM_10006detail11EmptyKernelIvEEvv)
        /*0038*/ 	.word	0x00000000


	//----- nvinfo : EIATTR_MIN_STACK_SIZE
	.align		4
.L_49:
        /*003c*/ 	.byte	0x04, 0x12
        /*003e*/ 	.short	(.L_51 - .L_50)
	.align		4
.L_50:
        /*0040*/ 	.word	index@(_Z4sortILi512ELi8EdEvPKT1_PS0_)
        /*0044*/ 	.word	0x00000000
.L_51:


//--------------------- .nv.compat                --------------------------
	.section	.nv.compat,"",@"SHT_CUDA_COMPAT_INFO"
	.align	4
        /*0000*/ 	.byte	0x02, 0x09, 0x00, 0x00, 0x02, 0x02, 0x01, 0x00, 0x02, 0x05, 0x05, 0x00, 0x03, 0x07, 0x01, 0x01
        /*0010*/ 	.byte	0x02, 0x03, 0x00, 0x00, 0x02, 0x06, 0x01, 0x00, 0x04, 0x0b, 0x08, 0x00, 0x09, 0x00, 0x00, 0x00
        /*0020*/ 	.byte	0x00, 0x00, 0x00, 0x00


//--------------------- .nv.info._ZN3cub18CUB_300001_SM_10006detail11EmptyKernelIvEEvv --------------------------
	.section	.nv.info._ZN3cub18CUB_300001_SM_10006detail11EmptyKernelIvEEvv,"",@"SHT_CUDA_INFO"
	.sectionflags	@""
	.align	4


	//----- nvinfo : EIATTR_CUDA_API_VERSION
	.align		4
        /*0000*/ 	.byte	0x04, 0x37
        /*0002*/ 	.short	(.L_53 - .L_52)
.L_52:
        /*0004*/ 	.word	0x00000082


	//----- nvinfo : EIATTR_SPARSE_MMA_MASK
	.align		4
.L_53:
        /*0008*/ 	.byte	0x03, 0x50
        /*000a*/ 	.short	0x0000


	//----- nvinfo : EIATTR_MAXREG_COUNT
	.align		4
        /*000c*/ 	.byte	0x03, 0x1b
        /*000e*/ 	.short	0x00ff


	//----- nvinfo : EIATTR_MERCURY_ISA_VERSION
	.align		4
        /*0010*/ 	.byte	0x03, 0x5f
        /*0012*/ 	.short	0x0101


	//----- nvinfo : EIATTR_VRC_CTA_INIT_COUNT
	.align		4
        /*0014*/ 	.byte	0x02, 0x4a
	.zero		1
	.zero		1


	//----- nvinfo : EIATTR_EXIT_INSTR_OFFSETS
	.align		4
        /*0018*/ 	.byte	0x04, 0x1c
        /*001a*/ 	.short	(.L_55 - .L_54)


	//   ....[0]....
.L_54:
        /*001c*/ 	.word	0x00000010


	//----- nvinfo : EIATTR_SW_WAR
	.align		4
.L_55:
        /*0020*/ 	.byte	0x04, 0x36
        /*0022*/ 	.short	(.L_57 - .L_56)
.L_56:
        /*0024*/ 	.word	0x00000008
.L_57:


//--------------------- .nv.info._Z4sortILi512ELi8EdEvPKT1_PS0_ --------------------------
	.section	.nv.info._Z4sortILi512ELi8EdEvPKT1_PS0_,"",@"SHT_CUDA_INFO"
	.sectionflags	@""
	.align	4


	//----- nvinfo : EIATTR_CUDA_API_VERSION
	.align		4
        /*0000*/ 	.byte	0x04, 0x37
        /*0002*/ 	.short	(.L_59 - .L_58)
.L_58:
        /*0004*/ 	.word	0x00000082


	//----- nvinfo : EIATTR_KPARAM_INFO
	.align		4
.L_59:
        /*0008*/ 	.byte	0x04, 0x17
        /*000a*/ 	.short	(.L_61 - .L_60)
.L_60:
        /*000c*/ 	.word	0x00000000
        /*0010*/ 	.short	0x0001
        /*0012*/ 	.short	0x0008
        /*0014*/ 	.byte	0x00, 0xf5, 0x21, 0x00


	//----- nvinfo : EIATTR_KPARAM_INFO
	.align		4
.L_61:
        /*0018*/ 	.byte	0x04, 0x17
        /*001a*/ 	.short	(.L_63 - .L_62)
.L_62:
        /*001c*/ 	.word	0x00000000
        /*0020*/ 	.short	0x0000
        /*0022*/ 	.short	0x0000
        /*0024*/ 	.byte	0x00, 0xf5, 0x21, 0x00


	//----- nvinfo : EIATTR_SPARSE_MMA_MASK
	.align		4
.L_63:
        /*0028*/ 	.byte	0x03, 0x50
        /*002a*/ 	.short	0x0000


	//----- nvinfo : EIATTR_MAXREG_COUNT
	.align		4
        /*002c*/ 	.byte	0x03, 0x1b
        /*002e*/ 	.short	0x00ff


	//----- nvinfo : EIATTR_NUM_BARRIERS
	.align		4
        /*0030*/ 	.byte	0x02, 0x4c
        /*0032*/ 	.byte	0x01
	.zero		1


	//----- nvinfo : EIATTR_MERCURY_ISA_VERSION
	.align		4
        /*0034*/ 	.byte	0x03, 0x5f
        /*0036*/ 	.short	0x0101


	//----- nvinfo : EIATTR_COOP_GROUP_MASK_REGIDS
	.align		4
        /*0038*/ 	.byte	0x04, 0x29
        /*003a*/ 	.short	(.L_65 - .L_64)


	//   ....[0]....
.L_64:
        /*003c*/ 	.word	0xffffffff


	//   ....[1]....
        /*0040*/ 	.word	0xffffffff


	//   ....[2]....
        /*0044*/ 	.word	0xffffffff


	//   ....[3]....
        /*0048*/ 	.word	0xffffffff


	//   ....[4]....
        /*004c*/ 	.word	0xffffffff


	//----- nvinfo : EIATTR_COOP_GROUP_INSTR_OFFSETS
	.align		4
.L_65:
        /*0050*/ 	.byte	0x04, 0x28
        /*0052*/ 	.short	(.L_67 - .L_66)


	//   ....[0]....
.L_66:
        /*0054*/ 	.word	0x00000dc0


	//   ....[1]....
        /*0058*/ 	.word	0x00000de0


	//   ....[2]....
        /*005c*/ 	.word	0x00000e00


	//   ....[3]....
        /*0060*/ 	.word	0x00000e20


	//   ....[4]....
        /*0064*/ 	.word	0x00000e40


	//----- nvinfo : EIATTR_VRC_CTA_INIT_COUNT
	.align		4
.L_67:
        /*0068*/ 	.byte	0x02, 0x4a
	.zero		1
	.zero		1


	//----- nvinfo : EIATTR_EXIT_INSTR_OFFSETS
	.align		4
        /*006c*/ 	.byte	0x04, 0x1c
        /*006e*/ 	.short	(.L_69 - .L_68)


	//   ....[0]....
.L_68:
        /*0070*/ 	.word	0x00001af0


	//----- nvinfo : EIATTR_CBANK_PARAM_SIZE
	.align		4
.L_69:
        /*0074*/ 	.byte	0x03, 0x19
        /*0076*/ 	.short	0x0010


	//----- nvinfo : EIATTR_PARAM_CBANK
	.align		4
        /*0078*/ 	.byte	0x04, 0x0a
        /*007a*/ 	.short	(.L_71 - .L_70)
	.align		4
.L_70:
        /*007c*/ 	.word	index@(.nv.constant0._Z4sortILi512ELi8EdEvPKT1_PS0_)
        /*0080*/ 	.short	0x0380
        /*0082*/ 	.short	0x0010


	//----- nvinfo : EIATTR_SW_WAR
	.align		4
.L_71:
        /*0084*/ 	.byte	0x04, 0x36
        /*0086*/ 	.short	(.L_73 - .L_72)
.L_72:
        /*0088*/ 	.word	0x00000008
.L_73:


//--------------------- .nv.callgraph             --------------------------
	.section	.nv.callgraph,"",@"SHT_CUDA_CALLGRAPH"
	.align	4
	.sectionentsize	8
	.align		4
        /*0000*/ 	.word	0x00000000
	.align		4
        /*0004*/ 	.word	0xffffffff
	.align		4
        /*0008*/ 	.word	0x00000000
	.align		4
        /*000c*/ 	.word	0xfffffffe
	.align		4
        /*0010*/ 	.word	0x00000000
	.align		4
        /*0014*/ 	.word	0xfffffffd
	.align		4
        /*0018*/ 	.word	0x00000000
	.align		4
        /*001c*/ 	.word	0xfffffffc


//--------------------- .nv.constant4             --------------------------
	.section	.nv.constant4,"a",@progbits
	.align	8
	.align		8
.nv.constant4:
        /*0000*/ 	.dword	_ZN30_INTERNAL_83a418bd_4_k_cu_main4cuda3std3__45__cpo5beginE
	.align		8
        /*0008*/ 	.dword	_ZN30_INTERNAL_83a418bd_4_k_cu_main4cuda3std3__45__cpo3endE
	.align		8
        /*0010*/ 	.dword	_ZN30_INTERNAL_83a418bd_4_k_cu_main4cuda3std3__45__cpo6cbeginE
	.align		8
        /*0018*/ 	.dword	_ZN30_INTERNAL_83a418bd_4_k_cu_main4cuda3std3__45__cpo4cendE
	.align		8
        /*0020*/ 	.dword	_ZN30_INTERNAL_83a418bd_4_k_cu_main4cuda3std3__45__cpo6rbeginE
	.align		8
        /*0028*/ 	.dword	_ZN30_INTERNAL_83a418bd_4_k_cu_main4cuda3std3__45__cpo4rendE
	.align		8
        /*0030*/ 	.dword	_ZN30_INTERNAL_83a418bd_4_k_cu_main4cuda3std3__45__cpo7crbeginE
	.align		8
        /*0038*/ 	.dword	_ZN30_INTERNAL_83a418bd_4_k_cu_main4cuda3std3__45__cpo5crendE
	.align		8
        /*0040*/ 	.dword	_ZN30_INTERNAL_83a418bd_4_k_cu_main4cuda3std3__432_GLOBAL__N__83a418bd_4_k_cu_main6ignoreE
	.align		8
        /*0048*/ 	.dword	_ZN30_INTERNAL_83a418bd_4_k_cu_main4cuda3std3__419piecewise_constructE
	.align		8
        /*0050*/ 	.dword	_ZN30_INTERNAL_83a418bd_4_k_cu_main4cuda3std3__48in_placeE
	.align		8
        /*0058*/ 	.dword	_ZN30_INTERNAL_83a418bd_4_k_cu_main4cuda3std3__420unreachable_sentinelE
	.align		8
        /*0060*/ 	.dword	_ZN30_INTERNAL_83a418bd_4_k_cu_main4cuda3std3__47nulloptE
	.align		8
        /*0068*/ 	.dword	_ZN30_INTERNAL_83a418bd_4_k_cu_main4cuda3std3__48unexpectE
	.align		8
        /*0070*/ 	.dword	_ZN30_INTERNAL_83a418bd_4_k_cu_main4cuda3std6ranges3__45__cpo4swapE
	.align		8
        /*0078*/ 	.dword	_ZN30_INTERNAL_83a418bd_4_k_cu_main4cuda3std6ranges3__45__cpo9iter_moveE
	.align		8
        /*0080*/ 	.dword	_ZN30_INTERNAL_83a418bd_4_k_cu_main4cuda3std6ranges3__45__cpo5beginE
	.align		8
        /*0088*/ 	.dword	_ZN30_INTERNAL_83a418bd_4_k_cu_main4cuda3std6ranges3__45__cpo3endE
	.align		8
        /*0090*/ 	.dword	_ZN30_INTERNAL_83a418bd_4_k_cu_main4cuda3std6ranges3__45__cpo6cbeginE
	.align		8
        /*0098*/ 	.dword	_ZN30_INTERNAL_83a418bd_4_k_cu_main4cuda3std6ranges3__45__cpo4cendE
	.align		8
        /*00a0*/ 	.dword	_ZN30_INTERNAL_83a418bd_4_k_cu_main4cuda3std6ranges3__45__cpo7advanceE
	.align		8
        /*00a8*/ 	.dword	_ZN30_INTERNAL_83a418bd_4_k_cu_main4cuda3std6ranges3__45__cpo9iter_swapE
	.align		8
        /*00b0*/ 	.dword	_ZN30_INTERNAL_83a418bd_4_k_cu_main4cuda3std6ranges3__45__cpo4nextE
	.align		8
        /*00b8*/ 	.dword	_ZN30_INTERNAL_83a418bd_4_k_cu_main4cuda3std6ranges3__45__cpo4prevE
	.align		8
        /*00c0*/ 	.dword	_ZN30_INTERNAL_83a418bd_4_k_cu_main4cuda3std6ranges3__45__cpo4dataE
	.align		8
        /*00c8*/ 	.dword	_ZN30_INTERNAL_83a418bd_4_k_cu_main4cuda3std6ranges3__45__cpo5cdataE
	.align		8
        /*00d0*/ 	.dword	_ZN30_INTERNAL_83a418bd_4_k_cu_main4cuda3std6ranges3__45__cpo4sizeE
	.align		8
        /*00d8*/ 	.dword	_ZN30_INTERNAL_83a418bd_4_k_cu_main4cuda3std6ranges3__45__cpo5ssizeE
	.align		8
        /*00e0*/ 	.dword	_ZN30_INTERNAL_83a418bd_4_k_cu_main4cuda3std6ranges3__45__cpo8distanceE
	.align		8
        /*00e8*/ 	.dword	_ZN30_INTERNAL_83a418bd_4_k_cu_main6thrust24THRUST_300001_SM_1000_NS6system6detail10sequential3seqE
	.align		8
        /*00f0*/ 	.dword	_ZN30_INTERNAL_83a418bd_4_k_cu_main6thrust24THRUST_300001_SM_1000_NS12placeholders2_1E
	.align		8
        /*00f8*/ 	.dword	_ZN30_INTERNAL_83a418bd_4_k_cu_main6thrust24THRUST_300001_SM_1000_NS12placeholders2_2E
	.align		8
        /*0100*/ 	.dword	_ZN30_INTERNAL_83a418bd_4_k_cu_main6thrust24THRUST_300001_SM_1000_NS12placeholders2_3E
	.align		8
        /*0108*/ 	.dword	_ZN30_INTERNAL_83a418bd_4_k_cu_main6thrust24THRUST_300001_SM_1000_NS12placeholders2_4E
	.align		8
        /*0110*/ 	.dword	_ZN30_INTERNAL_83a418bd_4_k_cu_main6thrust24THRUST_300001_SM_1000_NS12placeholders2_5E
	.align		8
        /*0118*/ 	.dword	_ZN30_INTERNAL_83a418bd_4_k_cu_main6thrust24THRUST_300001_SM_1000_NS12placeholders2_6E
	.align		8
        /*0120*/ 	.dword	_ZN30_INTERNAL_83a418bd_4_k_cu_main6thrust24THRUST_300001_SM_1000_NS12placeholders2_7E
	.align		8
        /*0128*/ 	.dword	_ZN30_INTERNAL_83a418bd_4_k_cu_main6thrust24THRUST_300001_SM_1000_NS12placeholders2_8E
	.align		8
        /*0130*/ 	.dword	_ZN30_INTERNAL_83a418bd_4_k_cu_main6thrust24THRUST_300001_SM_1000_NS12placeholders2_9E
	.align		8
        /*0138*/ 	.dword	_ZN30_INTERNAL_83a418bd_4_k_cu_main6thrust24THRUST_300001_SM_1000_NS12placeholders3_10E


//--------------------- .text._ZN3cub18CUB_300001_SM_10006detail11EmptyKernelIvEEvv --------------------------
	.section	.text._ZN3cub18CUB_300001_SM_10006detail11EmptyKernelIvEEvv,"ax",@progbits
	.align	128
        .global         _ZN3cub18CUB_300001_SM_10006detail11EmptyKernelIvEEvv
        .type           _ZN3cub18CUB_300001_SM_10006detail11EmptyKernelIvEEvv,@function
        .size           _ZN3cub18CUB_300001_SM_10006detail11EmptyKernelIvEEvv,(.L_x_3 - _ZN3cub18CUB_300001_SM_10006detail11EmptyKernelIvEEvv)
        .other          _ZN3cub18CUB_300001_SM_10006detail11EmptyKernelIvEEvv,@"STO_CUDA_ENTRY STV_DEFAULT"
_ZN3cub18CUB_300001_SM_10006detail11EmptyKernelIvEEvv:
.text._ZN3cub18CUB_300001_SM_10006detail11EmptyKernelIvEEvv:
[----:B------:R-:W-:Y:S01]  /*0000*/  LDC R1, c[0x0][0x37c] ;  /* 0x0000df00ff017b82 */ /* 0x000fe20000000800 */
[----:B------:R-:W-:Y:S05]  /*0010*/  EXIT ;  /* 0x000000000000794d */ /* 0x000fea0003800000 */
.L_x_0:
[----:B------:R-:W-:-:S00]  /*0020*/  BRA `(.L_x_0) ;  /* 0xfffffffc00fc7947 */ /* 0x000fc0000383ffff */
[----:B------:R-:W-:-:S00]  /*0030*/  NOP ;  /* 0x0000000000007918 */ /* 0x000fc00000000000 */
        /* <DEDUP_REMOVED lines=12> */
.L_x_3:


//--------------------- .text._Z4sortILi512ELi8EdEvPKT1_PS0_ --------------------------
	.section	.text._Z4sortILi512ELi8EdEvPKT1_PS0_,"ax",@progbits
	.align	128
        .global         _Z4sortILi512ELi8EdEvPKT1_PS0_
        .type           _Z4sortILi512ELi8EdEvPKT1_PS0_,@function
        .size           _Z4sortILi512ELi8EdEvPKT1_PS0_,(.L_x_4 - _Z4sortILi512ELi8EdEvPKT1_PS0_)
        .other          _Z4sortILi512ELi8EdEvPKT1_PS0_,@"STO_CUDA_ENTRY STV_DEFAULT"
_Z4sortILi512ELi8EdEvPKT1_PS0_:
.text._Z4sortILi512ELi8EdEvPKT1_PS0_:
[----:B------:R-:W-:Y:S01]  /*0000*/  LDC R1, c[0x0][0x37c] ;  /* 0x0000df00ff017b82 */ /* 0x000fe20000000800 */
[----:B------:R-:W0:Y:S07]  /*0010*/  S2R R2, SR_TID.X ;  /* 0x0000000000027919 */ /* 0x000e2e0000002100 */
[----:B------:R-:W1:Y:S01]  /*0020*/  LDC.64 R10, c[0x0][0x380] ;  /* 0x0000e000ff0a7b82 */ /* 0x000e620000000a00 */
[----:B------:R-:W2:Y:S01]  /*0030*/  LDCU.64 UR6, c[0x0][0x358] ;  /* 0x00006b00ff0677ac */ /* 0x000ea20008000a00 */
[----:B0-----:R-:W-:-:S04]  /*0040*/  IMAD.SHL.U32 R59, R2, 0x8, RZ ;  /* 0x00000008023b7824 */ /* 0x001fc800078e00ff */
[----:B-1----:R-:W-:-:S05]  /*0050*/  IMAD.WIDE.U32 R10, R59, 0x8, R10 ;  /* 0x000000083b0a7825 */ /* 0x002fca00078e000a */
[----:B--2---:R-:W2:Y:S04]  /*0060*/  LDG.E.64 R12, desc[UR6][R10.64] ;  /* 0x000000060a0c7981 */ /* 0x004ea8000c1e1b00 */
[----:B------:R-:W3:Y:S04]  /*0070*/  LDG.E.64 R14, desc[UR6][R10.64+0x8] ;  /* 0x000008060a0e7981 */ /* 0x000ee8000c1e1b00 */
[----:B------:R-:W4:Y:S04]  /*0080*/  LDG.E.64 R16, desc[UR6][R10.64+0x10] ;  /* 0x000010060a107981 */ /* 0x000f28000c1e1b00 */
[----:B------:R-:W5:Y:S04]  /*0090*/  LDG.E.64 R18, desc[UR6][R10.64+0x18] ;  /* 0x000018060a127981 */ /* 0x000f68000c1e1b00 */
[----:B------:R-:W5:Y:S04]  /*00a0*/  LDG.E.64 R20, desc[UR6][R10.64+0x20] ;  /* 0x000020060a147981 */ /* 0x000f68000c1e1b00 */
[----:B------:R-:W5:Y:S04]  /*00b0*/  LDG.E.64 R8, desc[UR6][R10.64+0x28] ;  /* 0x000028060a087981 */ /* 0x000f68000c1e1b00 */
[----:B------:R-:W5:Y:S04]  /*00c0*/  LDG.E.64 R6, desc[UR6][R10.64+0x30] ;  /* 0x000030060a067981 */ /* 0x000f68000c1e1b00 */
[----:B------:R0:W5:Y:S01]  /*00d0*/  LDG.E.64 R4, desc[UR6][R10.64+0x38] ;  /* 0x000038060a047981 */ /* 0x000162000c1e1b00 */
[----:B------:R-:W-:Y:S01]  /*00e0*/  IMAD.MOV.U32 R25, RZ, RZ, -0x1 ;  /* 0xffffffffff197424 */ /* 0x000fe200078e00ff */
[----:B------:R-:W1:Y:S01]  /*00f0*/  S2UR UR5, SR_CgaCtaId ;  /* 0x00000000000579c3 */ /* 0x000e620000008800 */
[----:B------:R-:W-:Y:S01]  /*0100*/  UMOV UR4, 0x400 ;  /* 0x0000040000047882 */ /* 0x000fe20000000000 */
[----:B------:R-:W0:Y:S01]  /*0110*/  S2R R0, SR_LANEID ;  /* 0x0000000000007919 */ /* 0x000e220000000000 */
[----:B------:R-:W-:Y:S01]  /*0120*/  LEA.HI R55, R59, R59, RZ, 0x1b ;  /* 0x0000003b3b377211 */ /* 0x000fe200078fd8ff */
[----:B------:R-:W-:Y:S01]  /*0130*/  IMAD.MOV.U32 R54, RZ, RZ, RZ ;  /* 0x000000ffff367224 */ /* 0x000fe200078e00ff */
[----:B-1----:R-:W-:-:S06]  /*0140*/  ULEA UR4, UR5, UR4, 0x18 ;  /* 0x0000000405047291 */ /* 0x002fcc000f8ec0ff */
[----:B------:R-:W-:Y:S02]  /*0150*/  LEA R57, R2, UR4, 0x2 ;  /* 0x0000000402397c11 */ /* 0x000fe4000f8e10ff */
[----:B------:R-:W-:Y:S01]  /*0160*/  LEA R55, R55, UR4, 0x3 ;  /* 0x0000000437377c11 */ /* 0x000fe2000f8e18ff */
[----:B------:R-:W-:Y:S01]  /*0170*/  BAR.SYNC.DEFER_BLOCKING 0x0 ;  /* 0x0000000000007b1d */ /* 0x000fe20000010000 */
[----:B--2---:R-:W-:-:S04]  /*0180*/  ISETP.GT.U32.AND P0, PT, R12, -0x1, PT ;  /* 0xffffffff0c00780c */ /* 0x004fc80003f04070 */
[----:B------:R-:W-:Y:S02]  /*0190*/  ISETP.GT.AND.EX P0, PT, R13, -0x1, PT, P0 ;  /* 0xffffffff0d00780c */ /* 0x000fe40003f04300 */
[----:B---3--:R-:W-:Y:S02]  /*01a0*/  ISETP.GT.U32.AND P1, PT, R14, -0x1, PT ;  /* 0xffffffff0e00780c */ /* 0x008fe40003f24070 */
[----:B------:R-:W-:Y:S02]  /*01b0*/  SEL R3, RZ, 0xffffffff, P0 ;  /* 0xffffffffff037807 */ /* 0x000fe40000000000 */
[----:B------:R-:W-:Y:S02]  /*01c0*/  SEL R39, R25, 0x80000000, !P0 ;  /* 0x8000000019277807 */ /* 0x000fe40004000000 */
[----:B------:R-:W-:Y:S02]  /*01d0*/  ISETP.GT.AND.EX P0, PT, R15, -0x1, PT, P1 ;  /* 0xffffffff0f00780c */ /* 0x000fe40003f04310 */
[----:B------:R-:W-:-:S02]  /*01e0*/  LOP3.LUT R38, R3, R12, RZ, 0x3c, !PT ;  /* 0x0000000c03267212 */ /* 0x000fc400078e3cff */
[----:B------:R-:W-:Y:S02]  /*01f0*/  SEL R3, RZ, 0xffffffff, P0 ;  /* 0xffffffffff037807 */ /* 0x000fe40000000000 */
[----:B------:R-:W-:Y:S02]  /*0200*/  SEL R37, R25, 0x80000000, !P0 ;  /* 0x8000000019257807 */ /* 0x000fe40004000000 */
[----:B----4-:R-:W-:Y:S02]  /*0210*/  ISETP.GT.U32.AND P0, PT, R16, -0x1, PT ;  /* 0xffffffff1000780c */ /* 0x010fe40003f04070 */
[----:B-----5:R-:W-:Y:S02]  /*0220*/  ISETP.GT.U32.AND P1, PT, R18, -0x1, PT ;  /* 0xffffffff1200780c */ /* 0x020fe40003f24070 */
[----:B------:R-:W-:Y:S02]  /*0230*/  ISETP.GT.AND.EX P0, PT, R17, -0x1, PT, P0 ;  /* 0xffffffff1100780c */ /* 0x000fe40003f04300 */
[----:B------:R-:W-:-:S02]  /*0240*/  ISETP.GT.AND.EX P1, PT, R19, -0x1, PT, P1 ;  /* 0xffffffff1300780c */ /* 0x000fc40003f24310 */
[----:B------:R-:W-:Y:S02]  /*0250*/  ISETP.GT.U32.AND P2, PT, R20, -0x1, PT ;  /* 0xffffffff1400780c */ /* 0x000fe40003f44070 */
[----:B------:R-:W-:Y:S02]  /*0260*/  LOP3.LUT R36, R3, R14, RZ, 0x3c, !PT ;  /* 0x0000000e03247212 */ /* 0x000fe400078e3cff */
[----:B0-----:R-:W-:Y:S02]  /*0270*/  SEL R11, RZ, 0xffffffff, P0 ;  /* 0xffffffffff0b7807 */ /* 0x001fe40000000000 */
[C---:B------:R-:W-:Y:S02]  /*0280*/  SEL R35, R25.reuse, 0x80000000, !P0 ;  /* 0x8000000019237807 */ /* 0x040fe40004000000 */
[----:B------:R-:W-:Y:S02]  /*0290*/  SEL R3, RZ, 0xffffffff, P1 ;  /* 0xffffffffff037807 */ /* 0x000fe40000800000 */
[----:B------:R-:W-:-:S02]  /*02a0*/  SEL R33, R25, 0x80000000, !P1 ;  /* 0x8000000019217807 */ /* 0x000fc40004800000 */
[----:B------:R-:W-:Y:S02]  /*02b0*/  ISETP.GT.AND.EX P0, PT, R21, -0x1, PT, P2 ;  /* 0xffffffff1500780c */ /* 0x000fe40003f04320 */
[----:B------:R-:W-:Y:S02]  /*02c0*/  ISETP.GT.U32.AND P1, PT, R8, -0x1, PT ;  /* 0xffffffff0800780c */ /* 0x000fe40003f24070 */
[----:B------:R-:W-:Y:S02]  /*02d0*/  LOP3.LUT R32, R3, R18, RZ, 0x3c, !PT ;  /* 0x0000001203207212 */ /* 0x000fe400078e3cff */
[----:B------:R-:W-:Y:S02]  /*02e0*/  SEL R3, RZ, 0xffffffff, P0 ;  /* 0xffffffffff037807 */ /* 0x000fe40000000000 */
[----:B------:R-:W-:Y:S02]  /*02f0*/  SEL R31, R25, 0x80000000, !P0 ;  /* 0x80000000191f7807 */ /* 0x000fe40004000000 */
[----:B------:R-:W-:-:S02]  /*0300*/  ISETP.GT.AND.EX P0, PT, R9, -0x1, PT, P1 ;  /* 0xffffffff0900780c */ /* 0x000fc40003f04310 */
[----:B------:R-:W-:Y:S02]  /*0310*/  ISETP.GT.U32.AND P1, PT, R6, -0x1, PT ;  /* 0xffffffff0600780c */ /* 0x000fe40003f24070 */
[----:B------:R-:W-:Y:S02]  /*0320*/  ISETP.GT.U32.AND P2, PT, R4, -0x1, PT ;  /* 0xffffffff0400780c */ /* 0x000fe40003f44070 */
[----:B------:R-:W-:Y:S02]  /*0330*/  LOP3.LUT R30, R3, R20, RZ, 0x3c, !PT ;  /* 0x00000014031e7212 */ /* 0x000fe400078e3cff */
[----:B------:R-:W-:Y:S02]  /*0340*/  SEL R3, RZ, 0xffffffff, P0 ;  /* 0xffffffffff037807 */ /* 0x000fe40000000000 */
[----:B------:R-:W-:Y:S02]  /*0350*/  SEL R29, R25, 0x80000000, !P0 ;  /* 0x80000000191d7807 */ /* 0x000fe40004000000 */
[----:B------:R-:W-:-:S02]  /*0360*/  ISETP.GT.AND.EX P0, PT, R7, -0x1, PT, P1 ;  /* 0xffffffff0700780c */ /* 0x000fc40003f04310 */
[----:B------:R-:W-:Y:S02]  /*0370*/  ISETP.GT.AND.EX P1, PT, R5, -0x1, PT, P2 ;  /* 0xffffffff0500780c */ /* 0x000fe40003f24320 */
[----:B------:R-:W-:Y:S02]  /*0380*/  LOP3.LUT R28, R3, R8, RZ, 0x3c, !PT ;  /* 0x00000008031c7212 */ /* 0x000fe400078e3cff */
[----:B------:R-:W-:Y:S02]  /*0390*/  LOP3.LUT R29, R29, R9, RZ, 0x3c, !PT ;  /* 0x000000091d1d7212 */ /* 0x000fe400078e3cff */
[C---:B------:R-:W-:Y:S02]  /*03a0*/  SEL R27, R25.reuse, 0x80000000, !P0 ;  /* 0x80000000191b7807 */ /* 0x040fe40004000000 */
[----:B------:R-:W-:Y:S02]  /*03b0*/  SEL R9, RZ, 0xffffffff, P0 ;  /* 0xffffffffff097807 */ /* 0x000fe40000000000 */
[----:B------:R-:W-:-:S02]  /*03c0*/  SEL R25, R25, 0x80000000, !P1 ;  /* 0x8000000019197807 */ /* 0x000fc40004800000 */
[----:B------:R-:W-:Y:S02]  /*03d0*/  SEL R3, RZ, 0xffffffff, P1 ;  /* 0xffffffffff037807 */ /* 0x000fe40000800000 */
[----:B------:R-:W-:Y:S02]  /*03e0*/  LOP3.LUT R39, R39, R13, RZ, 0x3c, !PT ;  /* 0x0000000d27277212 */ /* 0x000fe400078e3cff */
[----:B------:R-:W-:Y:S02]  /*03f0*/  LOP3.LUT R37, R37, R15, RZ, 0x3c, !PT ;  /* 0x0000000f25257212 */ /* 0x000fe400078e3cff */
[----:B------:R-:W-:Y:S02]  /*0400*/  LOP3.LUT R34, R11, R16, RZ, 0x3c, !PT ;  /* 0x000000100b227212 */ /* 0x000fe400078e3cff */
[----:B------:R-:W-:Y:S02]  /*0410*/  LOP3.LUT R35, R35, R17, RZ, 0x3c, !PT ;  /* 0x0000001123237212 */ /* 0x000fe400078e3cff */
[----:B------:R-:W-:-:S02]  /*0420*/  LOP3.LUT R33, R33, R19, RZ, 0x3c, !PT ;  /* 0x0000001321217212 */ /* 0x000fc400078e3cff */
[----:B------:R-:W-:Y:S02]  /*0430*/  LOP3.LUT R31, R31, R21, RZ, 0x3c, !PT ;  /* 0x000000151f1f7212 */ /* 0x000fe400078e3cff */
[----:B------:R-:W-:Y:S02]  /*0440*/  LOP3.LUT R26, R9, R6, RZ, 0x3c, !PT ;  /* 0x00000006091a7212 */ /* 0x000fe400078e3cff */
[----:B------:R-:W-:Y:S02]  /*0450*/  LOP3.LUT R27, R27, R7, RZ, 0x3c, !PT ;  /* 0x000000071b1b7212 */ /* 0x000fe400078e3cff */
[----:B------:R-:W-:Y:S02]  /*0460*/  LOP3.LUT R24, R3, R4, RZ, 0x3c, !PT ;  /* 0x0000000403187212 */ /* 0x000fe400078e3cff */
[----:B------:R-:W-:-:S07]  /*0470*/  LOP3.LUT R25, R25, R5, RZ, 0x3c, !PT ;  /* 0x0000000519197212 */ /* 0x000fce00078e3cff */
.L_x_1:
[----:B-1----:R-:W-:Y:S01]  /*0480*/  ISETP.NE.U32.AND P0, PT, R38, -0x1, PT ;  /* 0xffffffff2600780c */ /* 0x002fe20003f05070 */
[----:B------:R-:W-:Y:S01]  /*0490*/  STS [R57], RZ ;  /* 0x000000ff39007388 */ /* 0x000fe20000000800 */
[----:B0-----:R-:W0:Y:S01]  /*04a0*/  S2UR UR5, SR_CgaCtaId ;  /* 0x00000000000579c3 */ /* 0x001e220000008800 */
[----:B------:R-:W-:Y:S01]  /*04b0*/  ISETP.NE.AND P1, PT, R0, 0x1f, PT ;  /* 0x0000001f0000780c */ /* 0x000fe20003f25270 */
[----:B------:R-:W-:Y:S01]  /*04c0*/  UMOV UR4, 0x400 ;  /* 0x0000040000047882 */ /* 0x000fe20000000000 */
[C---:B------:R-:W-:Y:S01]  /*04d0*/  ISETP.NE.AND.EX P0, PT, R39.reuse, 0x7fffffff, PT, P0 ;  /* 0x7fffffff2700780c */ /* 0x040fe20003f05300 */
[----:B------:R-:W-:Y:S01]  /*04e0*/  STS [R57+0x800], RZ ;  /* 0x000800ff39007388 */ /* 0x000fe20000000800 */
[----:B------:R-:W-:Y:S02]  /*04f0*/  SHF.R.U32.HI R53, RZ, 0x5, R2 ;  /* 0x00000005ff357819 */ /* 0x000fe40000011602 */
[----:B------:R-:W-:Y:S01]  /*0500*/  SEL R3, R38, RZ, P0 ;  /* 0x000000ff26037207 */ /* 0x000fe20000000000 */
[----:B------:R-:W-:Y:S01]  /*0510*/  STS [R57+0x1000], RZ ;  /* 0x001000ff39007388 */ /* 0x000fe20000000800 */
[----:B------:R-:W-:-:S02]  /*0520*/  SEL R4, R39, 0x80000000, P0 ;  /* 0x8000000027047807 */ /* 0x000fc40000000000 */
[C---:B--2---:R-:W-:Y:S01]  /*0530*/  ISETP.NE.U32.AND P0, PT, R36.reuse, -0x1, PT ;  /* 0xffffffff2400780c */ /* 0x044fe20003f05070 */
[----:B------:R-:W-:Y:S01]  /*0540*/  STS [R57+0x1800], RZ ;  /* 0x001800ff39007388 */ /* 0x000fe20000000800 */
[-C--:B------:R-:W-:Y:S02]  /*0550*/  SHF.R.U64 R3, R3, R54.reuse, R4 ;  /* 0x0000003603037219 */ /* 0x080fe40000001204 */
[----:B------:R-:W-:Y:S01]  /*0560*/  ISETP.NE.AND.EX P0, PT, R37, 0x7fffffff, PT, P0 ;  /* 0x7fffffff2500780c */ /* 0x000fe20003f05300 */
[----:B------:R-:W-:Y:S01]  /*0570*/  STS [R57+0x2000], RZ ;  /* 0x002000ff39007388 */ /* 0x000fe20000000800 */
[----:B------:R-:W-:Y:S02]  /*0580*/  LOP3.LUT R3, R3, 0xf, RZ, 0xc0, !PT ;  /* 0x0000000f03037812 */ /* 0x000fe400078ec0ff */
[----:B------:R-:W-:Y:S01]  /*0590*/  SEL R5, R36, RZ, P0 ;  /* 0x000000ff24057207 */ /* 0x000fe20000000000 */
[----:B------:R-:W-:Y:S01]  /*05a0*/  STS [R57+0x2800], RZ ;  /* 0x002800ff39007388 */ /* 0x000fe20000000800 */
[----:B------:R-:W-:Y:S01]  /*05b0*/  SEL R6, R37, 0x80000000, P0 ;  /* 0x8000000025067807 */ /* 0x000fe20000000000 */
[----:B------:R-:W-:Y:S01]  /*05c0*/  IMAD.SHL.U32 R4, R3, 0x800, RZ ;  /* 0x0000080003047824 */ /* 0x000fe200078e00ff */
[----:B------:R-:W-:Y:S01]  /*05d0*/  SHF.R.U32.HI R3, RZ, 0x2, R3 ;  /* 0x00000002ff037819 */ /* 0x000fe20000011603 */
[----:B------:R-:W-:Y:S01]  /*05e0*/  STS [R57+0x3000], RZ ;  /* 0x003000ff39007388 */ /* 0x000fe20000000800 */
[----:B------:R-:W-:Y:S01]  /*05f0*/  SHF.R.U64 R5, R5, R54, R6 ;  /* 0x0000003605057219 */ /* 0x000fe20000001206 */
[----:B0-----:R-:W-:Y:S01]  /*0600*/  ULEA UR4, UR5, UR4, 0x18 ;  /* 0x0000000405047291 */ /* 0x001fe2000f8ec0ff */
[----:B------:R-:W-:Y:S01]  /*0610*/  LOP3.LUT R4, R4, 0x3800, RZ, 0xc0, !PT ;  /* 0x0000380004047812 */ /* 0x000fe200078ec0ff */
[----:B------:R-:W-:Y:S01]  /*0620*/  STS [R57+0x3800], RZ ;  /* 0x003800ff39007388 */ /* 0x000fe20000000800 */
[----:B------:R-:W-:-:S02]  /*0630*/  LOP3.LUT R3, R3, 0x3ffffffe, RZ, 0xc0, !PT ;  /* 0x3ffffffe03037812 */ /* 0x000fc400078ec0ff */
[----:B------:R-:W-:Y:S01]  /*0640*/  LOP3.LUT R5, R5, 0xf, RZ, 0xc0, !PT ;  /* 0x0000000f05057812 */ /* 0x000fe200078ec0ff */
[----:B------:R-:W-:Y:S01]  /*0650*/  STS [R57+0x4000], RZ ;  /* 0x004000ff39007388 */ /* 0x000fe20000000800 */
[----:B------:R-:W-:Y:S02]  /*0660*/  IADD3 R3, PT, PT, R3, R57, R4 ;  /* 0x0000003903037210 */ /* 0x000fe40007ffe004 */
[----:B---3--:R-:W-:Y:S01]  /*0670*/  ISETP.NE.U32.AND P0, PT, R34, -0x1, PT ;  /* 0xffffffff2200780c */ /* 0x008fe20003f05070 */
[----:B------:R-:W-:Y:S01]  /*0680*/  IMAD.SHL.U32 R6, R5, 0x800, RZ ;  /* 0x0000080005067824 */ /* 0x000fe200078e00ff */
[----:B------:R-:W-:Y:S01]  /*0690*/  SHF.R.U32.HI R5, RZ, 0x2, R5 ;  /* 0x00000002ff057819 */ /* 0x000fe20000011605 */
[----:B------:R-:W0:Y:S01]  /*06a0*/  LDS.U16 R4, [R3] ;  /* 0x0000000003047984 */ /* 0x000e220000000400 */
[----:B------:R-:W-:Y:S02]  /*06b0*/  ISETP.NE.AND.EX P0, PT, R35, 0x7fffffff, PT, P0 ;  /* 0x7fffffff2300780c */ /* 0x000fe40003f05300 */
[----:B------:R-:W-:-:S02]  /*06c0*/  LOP3.LUT R6, R6, 0x3800, RZ, 0xc0, !PT ;  /* 0x0000380006067812 */ /* 0x000fc400078ec0ff */
[----:B------:R-:W-:Y:S02]  /*06d0*/  LOP3.LUT R5, R5, 0x3ffffffe, RZ, 0xc0, !PT ;  /* 0x3ffffffe05057812 */ /* 0x000fe400078ec0ff */
[----:B------:R-:W-:Y:S02]  /*06e0*/  SEL R7, R34, RZ, P0 ;  /* 0x000000ff22077207 */ /* 0x000fe40000000000 */
[----:B------:R-:W-:Y:S02]  /*06f0*/  IADD3 R5, PT, PT, R5, R57, R6 ;  /* 0x0000003905057210 */ /* 0x000fe40007ffe006 */
[----:B------:R-:W-:Y:S02]  /*0700*/  SEL R9, R35, 0x80000000, P0 ;  /* 0x8000000023097807 */ /* 0x000fe40000000000 */
[----:B----4-:R-:W-:Y:S02]  /*0710*/  ISETP.NE.U32.AND P0, PT, R32, -0x1, PT ;  /* 0xffffffff2000780c */ /* 0x010fe40003f05070 */
[----:B------:R-:W-:-:S02]  /*0720*/  SHF.R.U64 R7, R7, R54, R9 ;  /* 0x0000003607077219 */ /* 0x000fc40000001209 */
[----:B------:R-:W-:Y:S02]  /*0730*/  ISETP.NE.AND.EX P0, PT, R33, 0x7fffffff, PT, P0 ;  /* 0x7fffffff2100780c */ /* 0x000fe40003f05300 */
[----:B------:R-:W-:Y:S02]  /*0740*/  LOP3.LUT R7, R7, 0xf, RZ, 0xc0, !PT ;  /* 0x0000000f07077812 */ /* 0x000fe400078ec0ff */
[----:B------:R-:W-:Y:S02]  /*0750*/  SEL R11, R33, 0x80000000, P0 ;  /* 0x80000000210b7807 */ /* 0x000fe40000000000 */
[----:B------:R-:W-:Y:S01]  /*0760*/  @!P1 LEA R58, R53, UR4, 0x2 ;  /* 0x00000004353a9c11 */ /* 0x000fe2000f8e10ff */
[----:B------:R-:W-:Y:S01]  /*0770*/  IMAD.SHL.U32 R9, R7, 0x800, RZ ;  /* 0x0000080007097824 */ /* 0x000fe200078e00ff */
[----:B------:R-:W-:Y:S02]  /*0780*/  SHF.R.U32.HI R7, RZ, 0x2, R7 ;  /* 0x00000002ff077819 */ /* 0x000fe40000011607 */
[----:B------:R-:W-:-:S02]  /*0790*/  ISETP.NE.AND P4, PT, R53, 0xe, PT ;  /* 0x0000000e3500780c */ /* 0x000fc40003f85270 */
[----:B------:R-:W-:Y:S02]  /*07a0*/  LOP3.LUT R12, R9, 0x3800, RZ, 0xc0, !PT ;  /* 0x00003800090c7812 */ /* 0x000fe400078ec0ff */
[----:B------:R-:W-:Y:S02]  /*07b0*/  LOP3.LUT R7, R7, 0x3ffffffe, RZ, 0xc0, !PT ;  /* 0x3ffffffe07077812 */ /* 0x000fe400078ec0ff */
[----:B------:R-:W-:Y:S02]  /*07c0*/  SEL R9, R32, RZ, P0 ;  /* 0x000000ff20097207 */ /* 0x000fe40000000000 */
[----:B------:R-:W-:Y:S02]  /*07d0*/  IADD3 R7, PT, PT, R7, R57, R12 ;  /* 0x0000003907077210 */ /* 0x000fe40007ffe00c */
[----:B------:R-:W-:Y:S02]  /*07e0*/  SHF.R.U64 R9, R9, R54, R11 ;  /* 0x0000003609097219 */ /* 0x000fe4000000120b */
[----:B------:R-:W-:Y:S01]  /*07f0*/  ISETP.NE.U32.AND P0, PT, R30, -0x1, PT ;  /* 0xffffffff1e00780c */ /* 0x000fe20003f05070 */
[----:B0-----:R-:W-:Y:S01]  /*0800*/  VIADD R8, R4, 0x1 ;  /* 0x0000000104087836 */ /* 0x001fe20000000000 */
[----:B------:R-:W-:-:S02]  /*0810*/  LOP3.LUT R9, R9, 0xf, RZ, 0xc0, !PT ;  /* 0x0000000f09097812 */ /* 0x000fc400078ec0ff */
[----:B------:R-:W-:Y:S02]  /*0820*/  ISETP.NE.AND.EX P0, PT, R31, 0x7fffffff, PT, P0 ;  /* 0x7fffffff1f00780c */ /* 0x000fe40003f05300 */
[----:B------:R-:W-:Y:S01]  /*0830*/  STS.U16 [R3], R8 ;  /* 0x0000000803007388 */ /* 0x000fe20000000400 */
[----:B------:R-:W-:Y:S01]  /*0840*/  IMAD.SHL.U32 R11, R9, 0x800, RZ ;  /* 0x00000800090b7824 */ /* 0x000fe200078e00ff */
[----:B------:R-:W-:Y:S02]  /*0850*/  SHF.R.U32.HI R9, RZ, 0x2, R9 ;  /* 0x00000002ff097819 */ /* 0x000fe40000011609 */
[----:B------:R-:W0:Y:S01]  /*0860*/  LDS.U16 R6, [R5] ;  /* 0x0000000005067984 */ /* 0x000e220000000400 */
[----:B------:R-:W-:Y:S02]  /*0870*/  SEL R13, R31, 0x80000000, P0 ;  /* 0x800000001f0d7807 */ /* 0x000fe40000000000 */
[----:B------:R-:W-:Y:S02]  /*0880*/  LOP3.LUT R14, R11, 0x3800, RZ, 0xc0, !PT ;  /* 0x000038000b0e7812 */ /* 0x000fe400078ec0ff */
[----:B------:R-:W-:-:S02]  /*0890*/  LOP3.LUT R9, R9, 0x3ffffffe, RZ, 0xc0, !PT ;  /* 0x3ffffffe09097812 */ /* 0x000fc400078ec0ff */
[----:B------:R-:W-:Y:S02]  /*08a0*/  SEL R11, R30, RZ, P0 ;  /* 0x000000ff1e0b7207 */ /* 0x000fe40000000000 */
[----:B------:R-:W-:Y:S02]  /*08b0*/  IADD3 R9, PT, PT, R9, R57, R14 ;  /* 0x0000003909097210 */ /* 0x000fe40007ffe00e */
[----:B------:R-:W-:Y:S02]  /*08c0*/  SHF.R.U64 R11, R11, R54, R13 ;  /* 0x000000360b0b7219 */ /* 0x000fe4000000120d */
[----:B------:R-:W-:Y:S02]  /*08d0*/  ISETP.NE.U32.AND P0, PT, R28, -0x1, PT ;  /* 0xffffffff1c00780c */ /* 0x000fe40003f05070 */
[----:B------:R-:W-:Y:S02]  /*08e0*/  LOP3.LUT R11, R11, 0xf, RZ, 0xc0, !PT ;  /* 0x0000000f0b0b7812 */ /* 0x000fe400078ec0ff */
[----:B------:R-:W-:-:S02]  /*08f0*/  ISETP.NE.AND.EX P0, PT, R29, 0x7fffffff, PT, P0 ;  /* 0x7fffffff1d00780c */ /* 0x000fc40003f05300 */
[----:B------:R-:W-:Y:S01]  /*0900*/  ISETP.NE.AND P3, PT, R53, 0xf, PT ;  /* 0x0000000f3500780c */ /* 0x000fe20003f65270 */
[----:B------:R-:W-:Y:S01]  /*0910*/  IMAD.SHL.U32 R13, R11, 0x800, RZ ;  /* 0x000008000b0d7824 */ /* 0x000fe200078e00ff */
[----:B------:R-:W-:Y:S02]  /*0920*/  SHF.R.U32.HI R11, RZ, 0x2, R11 ;  /* 0x00000002ff0b7819 */ /* 0x000fe4000001160b */
[----:B------:R-:W-:Y:S02]  /*0930*/  SEL R15, R29, 0x80000000, P0 ;  /* 0x800000001d0f7807 */ /* 0x000fe40000000000 */
[----:B------:R-:W-:Y:S02]  /*0940*/  LOP3.LUT R16, R13, 0x3800, RZ, 0xc0, !PT ;  /* 0x000038000d107812 */ /* 0x000fe400078ec0ff */
[----:B------:R-:W-:Y:S02]  /*0950*/  LOP3.LUT R11, R11, 0x3ffffffe, RZ, 0xc0, !PT ;  /* 0x3ffffffe0b0b7812 */ /* 0x000fe400078ec0ff */
[----:B------:R-:W-:-:S02]  /*0960*/  SEL R13, R28, RZ, P0 ;  /* 0x000000ff1c0d7207 */ /* 0x000fc40000000000 */
[----:B------:R-:W-:Y:S02]  /*0970*/  IADD3 R11, PT, PT, R11, R57, R16 ;  /* 0x000000390b0b7210 */ /* 0x000fe40007ffe010 */
[----:B------:R-:W-:Y:S02]  /*0980*/  SHF.R.U64 R13, R13, R54, R15 ;  /* 0x000000360d0d7219 */ /* 0x000fe4000000120f */
[----:B------:R-:W-:Y:S02]  /*0990*/  ISETP.NE.U32.AND P0, PT, R26, -0x1, PT ;  /* 0xffffffff1a00780c */ /* 0x000fe40003f05070 */
[----:B------:R-:W-:Y:S02]  /*09a0*/  LOP3.LUT R13, R13, 0xf, RZ, 0xc0, !PT ;  /* 0x0000000f0d0d7812 */ /* 0x000fe400078ec0ff */
[----:B------:R-:W-:Y:S01]  /*09b0*/  ISETP.NE.AND.EX P0, PT, R27, 0x7fffffff, PT, P0 ;  /* 0x7fffffff1b00780c */ /* 0x000fe20003f05300 */
[----:B0-----:R-:W-:Y:S02]  /*09c0*/  VIADD R10, R6, 0x1 ;  /* 0x00000001060a7836 */ /* 0x001fe40000000000 */
[----:B------:R-:W-:Y:S01]  /*09d0*/  IMAD.SHL.U32 R15, R13, 0x800, RZ ;  /* 0x000008000d0f7824 */ /* 0x000fe200078e00ff */
[----:B------:R-:W-:-:S02]  /*09e0*/  SHF.R.U32.HI R13, RZ, 0x2, R13 ;  /* 0x00000002ff0d7819 */ /* 0x000fc4000001160d */
[----:B------:R-:W-:Y:S01]  /*09f0*/  STS.U16 [R5], R10 ;  /* 0x0000000a05007388 */ /* 0x000fe20000000400 */
[----:B------:R-:W-:Y:S02]  /*0a00*/  SEL R17, R27, 0x80000000, P0 ;  /* 0x800000001b117807 */ /* 0x000fe40000000000 */
[----:B------:R-:W-:Y:S01]  /*0a10*/  LOP3.LUT R18, R15, 0x3800, RZ, 0xc0, !PT ;  /* 0x000038000f127812 */ /* 0x000fe200078ec0ff */
[----:B------:R-:W0:Y:S01]  /*0a20*/  LDS.U16 R8, [R7] ;  /* 0x0000000007087984 */ /* 0x000e220000000400 */
[----:B------:R-:W-:Y:S02]  /*0a30*/  LOP3.LUT R13, R13, 0x3ffffffe, RZ, 0xc0, !PT ;  /* 0x3ffffffe0d0d7812 */ /* 0x000fe400078ec0ff */
[----:B------:R-:W-:Y:S02]  /*0a40*/  SEL R15, R26, RZ, P0 ;  /* 0x000000ff1a0f7207 */ /* 0x000fe40000000000 */
[----:B------:R-:W-:Y:S02]  /*0a50*/  IADD3 R13, PT, PT, R13, R57, R18 ;  /* 0x000000390d0d7210 */ /* 0x000fe40007ffe012 */
[----:B------:R-:W-:-:S02]  /*0a60*/  SHF.R.U64 R15, R15, R54, R17 ;  /* 0x000000360f0f7219 */ /* 0x000fc40000001211 */
[----:B------:R-:W-:Y:S02]  /*0a70*/  ISETP.NE.U32.AND P0, PT, R24, -0x1, PT ;  /* 0xffffffff1800780c */ /* 0x000fe40003f05070 */
[----:B------:R-:W-:Y:S02]  /*0a80*/  LOP3.LUT R15, R15, 0xf, RZ, 0xc0, !PT ;  /* 0x0000000f0f0f7812 */ /* 0x000fe400078ec0ff */
[----:B------:R-:W-:-:S03]  /*0a90*/  ISETP.NE.AND.EX P0, PT, R25, 0x7fffffff, PT, P0 ;  /* 0x7fffffff1900780c */ /* 0x000fc60003f05300 */
[----:B------:R-:W-:Y:S01]  /*0aa0*/  IMAD.SHL.U32 R17, R15, 0x800, RZ ;  /* 0x000008000f117824 */ /* 0x000fe200078e00ff */
[----:B------:R-:W-:-:S04]  /*0ab0*/  SHF.R.U32.HI R15, RZ, 0x2, R15 ;  /* 0x00000002ff0f7819 */ /* 0x000fc8000001160f */
[----:B------:R-:W-:Y:S02]  /*0ac0*/  LOP3.LUT R18, R17, 0x3800, RZ, 0xc0, !PT ;  /* 0x0000380011127812 */ /* 0x000fe400078ec0ff */
[----:B------:R-:W-:Y:S02]  /*0ad0*/  LOP3.LUT R15, R15, 0x3ffffffe, RZ, 0xc0, !PT ;  /* 0x3ffffffe0f0f7812 */ /* 0x000fe400078ec0ff */
[----:B------:R-:W-:Y:S02]  /*0ae0*/  SEL R17, R24, RZ, P0 ;  /* 0x000000ff18117207 */ /* 0x000fe40000000000 */
[----:B------:R-:W-:Y:S02]  /*0af0*/  IADD3 R15, PT, PT, R15, R57, R18 ;  /* 0x000000390f0f7210 */ /* 0x000fe40007ffe012 */
[----:B------:R-:W-:-:S04]  /*0b00*/  SEL R18, R25, 0x80000000, P0 ;  /* 0x8000000019127807 */ /* 0x000fc80000000000 */
[----:B------:R-:W-:-:S04]  /*0b10*/  SHF.R.U64 R17, R17, R54, R18 ;  /* 0x0000003611117219 */ /* 0x000fc80000001212 */
[----:B------:R-:W-:Y:S01]  /*0b20*/  LOP3.LUT R17, R17, 0xf, RZ, 0xc0, !PT ;  /* 0x0000000f11117812 */ /* 0x000fe200078ec0ff */
[----:B0-----:R-:W-:-:S04]  /*0b30*/  VIADD R12, R8, 0x1 ;  /* 0x00000001080c7836 */ /* 0x001fc80000000000 */
[----:B------:R-:W-:Y:S01]  /*0b40*/  IMAD.SHL.U32 R18, R17, 0x800, RZ ;  /* 0x0000080011127824 */ /* 0x000fe200078e00ff */
[----:B------:R-:W-:Y:S01]  /*0b50*/  SHF.R.U32.HI R17, RZ, 0x2, R17 ;  /* 0x00000002ff117819 */ /* 0x000fe20000011611 */
[----:B------:R-:W-:Y:S03]  /*0b60*/  STS.U16 [R7], R12 ;  /* 0x0000000c07007388 */ /* 0x000fe60000000400 */
[----:B------:R-:W-:Y:S01]  /*0b70*/  LOP3.LUT R18, R18, 0x3800, RZ, 0xc0, !PT ;  /* 0x0000380012127812 */ /* 0x000fe200078ec0ff */
[----:B------:R-:W0:Y:S01]  /*0b80*/  LDS.U16 R10, [R9] ;  /* 0x00000000090a7984 */ /* 0x000e220000000400 */
[----:B------:R-:W-:-:S04]  /*0b90*/  LOP3.LUT R17, R17, 0x3ffffffe, RZ, 0xc0, !PT ;  /* 0x3ffffffe11117812 */ /* 0x000fc800078ec0ff */
[----:B------:R-:W-:Y:S01]  /*0ba0*/  IADD3 R41, PT, PT, R17, R57, R18 ;  /* 0x0000003911297210 */ /* 0x000fe20007ffe012 */
[----:B------:R-:W-:Y:S02]  /*0bb0*/  IMAD R17, R2, 0x20, R57 ;  /* 0x0000002002117824 */ /* 0x000fe400078e0239 */
[----:B0-----:R-:W-:-:S05]  /*0bc0*/  VIADD R14, R10, 0x1 ;  /* 0x000000010a0e7836 */ /* 0x001fca0000000000 */
[----:B------:R-:W-:Y:S04]  /*0bd0*/  STS.U16 [R9], R14 ;  /* 0x0000000e09007388 */ /* 0x000fe80000000400 */
[----:B------:R-:W0:Y:S02]  /*0be0*/  LDS.U16 R12, [R11] ;  /* 0x000000000b0c7984 */ /* 0x000e240000000400 */
        /* <DEDUP_REMOVED lines=10> */
[----:B------:R-:W-:Y:S01]  /*0c90*/  STS.U16 [R41], R18 ;  /* 0x0000001229007388 */ /* 0x000fe20000000400 */
[----:B------:R-:W-:Y:S06]  /*0ca0*/  BAR.SYNC.DEFER_BLOCKING 0x0 ;  /* 0x0000000000007b1d */ /* 0x000fec0000010000 */
[----:B------:R-:W-:Y:S04]  /*0cb0*/  LDS R43, [R17] ;  /* 0x00000000112b7984 */ /* 0x000fe80000000800 */
[----:B------:R-:W0:Y:S04]  /*0cc0*/  LDS R44, [R17+0x4] ;  /* 0x00000400112c7984 */ /* 0x000e280000000800 */
[----:B------:R-:W1:Y:S04]  /*0cd0*/  LDS R45, [R17+0x8] ;  /* 0x00000800112d7984 */ /* 0x000e680000000800 */
[----:B------:R-:W2:Y:S04]  /*0ce0*/  LDS R46, [R17+0xc] ;  /* 0x00000c00112e7984 */ /* 0x000ea80000000800 */
[----:B------:R-:W3:Y:S04]  /*0cf0*/  LDS R47, [R17+0x10] ;  /* 0x00001000112f7984 */ /* 0x000ee80000000800 */
[----:B------:R-:W4:Y:S04]  /*0d00*/  LDS R48, [R17+0x14] ;  /* 0x0000140011307984 */ /* 0x000f280000000800 */
[----:B------:R-:W5:Y:S04]  /*0d10*/  LDS R49, [R17+0x18] ;  /* 0x0000180011317984 */ /* 0x000f680000000800 */
[----:B------:R-:W5:Y:S04]  /*0d20*/  LDS R50, [R17+0x1c] ;  /* 0x00001c0011327984 */ /* 0x000f680000000800 */
[----:B------:R-:W5:Y:S01]  /*0d30*/  LDS R51, [R17+0x20] ;  /* 0x0000200011337984 */ /* 0x000f620000000800 */
[----:B0-----:R-:W-:-:S04]  /*0d40*/  IMAD.IADD R44, R43, 0x1, R44 ;  /* 0x000000012b2c7824 */ /* 0x001fc800078e022c */
[----:B-1----:R-:W-:-:S04]  /*0d50*/  IMAD.IADD R45, R45, 0x1, R44 ;  /* 0x000000012d2d7824 */ /* 0x002fc800078e022c */
[----:B--2---:R-:W-:-:S04]  /*0d60*/  IMAD.IADD R46, R46, 0x1, R45 ;  /* 0x000000012e2e7824 */ /* 0x004fc800078e022d */
[----:B---3--:R-:W-:-:S04]  /*0d70*/  IMAD.IADD R47, R47, 0x1, R46 ;  /* 0x000000012f2f7824 */ /* 0x008fc800078e022e */
[----:B----4-:R-:W-:-:S04]  /*0d80*/  IMAD.IADD R48, R48, 0x1, R47 ;  /* 0x0000000130307824 */ /* 0x010fc800078e022f */
[----:B-----5:R-:W-:-:S04]  /*0d90*/  IMAD.IADD R49, R49, 0x1, R48 ;  /* 0x0000000131317824 */ /* 0x020fc800078e0230 */
[----:B------:R-:W-:-:S04]  /*0da0*/  IMAD.IADD R50, R50, 0x1, R49 ;  /* 0x0000000132327824 */ /* 0x000fc800078e0231 */
[----:B------:R-:W-:-:S05]  /*0db0*/  IMAD.IADD R51, R51, 0x1, R50 ;  /* 0x0000000133337824 */ /* 0x000fca00078e0232 */
[----:B------:R-:W0:Y:S02]  /*0dc0*/  SHFL.UP P0, R16, R51, 0x1, RZ ;  /* 0x0420000033107989 */ /* 0x000e2400000000ff */
[----:B0-----:R-:W-:-:S05]  /*0dd0*/  @P0 IMAD.IADD R16, R51, 0x1, R16 ;  /* 0x0000000133100824 */ /* 0x001fca00078e0210 */
[----:B------:R-:W0:Y:S02]  /*0de0*/  SHFL.UP P0, R17, R16, 0x2, RZ ;  /* 0x0440000010117989 */ /* 0x000e2400000000ff */
[----:B0-----:R-:W-:-:S05]  /*0df0*/  @P0 IMAD.IADD R17, R16, 0x1, R17 ;  /* 0x0000000110110824 */ /* 0x001fca00078e0211 */
[----:B------:R-:W0:Y:S02]  /*0e00*/  SHFL.UP P0, R18, R17, 0x4, RZ ;  /* 0x0480000011127989 */ /* 0x000e2400000000ff */
[----:B0-----:R-:W-:-:S05]  /*0e10*/  @P0 IMAD.IADD R18, R17, 0x1, R18 ;  /* 0x0000000111120824 */ /* 0x001fca00078e0212 */
[----:B------:R-:W0:Y:S02]  /*0e20*/  SHFL.UP P0, R56, R18, 0x8, RZ ;  /* 0x0500000012387989 */ /* 0x000e2400000000ff */
[----:B0-----:R-:W-:-:S05]  /*0e30*/  @P0 IMAD.IADD R56, R18, 0x1, R56 ;  /* 0x0000000112380824 */ /* 0x001fca00078e0238 */
[----:B------:R-:W0:Y:S02]  /*0e40*/  SHFL.UP P0, R52, R56, 0x10, RZ ;  /* 0x0600000038347989 */ /* 0x000e2400000000ff */
[----:B0-----:R-:W-:Y:S01]  /*0e50*/  @P0 IMAD.IADD R52, R56, 0x1, R52 ;  /* 0x0000000138340824 */ /* 0x001fe200078e0234 */
[----:B------:R-:W-:-:S03]  /*0e60*/  ISETP.NE.AND P0, PT, R53, 0x1, PT ;  /* 0x000000013500780c */ /* 0x000fc60003f05270 */
[----:B------:R-:W-:Y:S01]  /*0e70*/  IMAD.IADD R51, R52, 0x1, -R51 ;  /* 0x0000000134337824 */ /* 0x000fe200078e0a33 */
[----:B------:R-:W-:Y:S01]  /*0e80*/  @!P1 STS [R58+0x4800], R52 ;  /* 0x004800343a009388 */ /* 0x000fe20000000800 */
[----:B------:R-:W-:Y:S01]  /*0e90*/  BAR.SYNC.DEFER_BLOCKING 0x0 ;  /* 0x0000000000007b1d */ /* 0x000fe20000010000 */
[----:B------:R-:W-:-:S05]  /*0ea0*/  ISETP.NE.AND P1, PT, R53, 0xd, PT ;  /* 0x0000000d3500780c */ /* 0x000fca0003f25270 */
[----:B------:R-:W0:Y:S04]  /*0eb0*/  LDS.128 R20, [UR4+0x4800] ;  /* 0x00480004ff147984 */ /* 0x000e280008000c00 */
[----:B------:R-:W1:Y:S01]  /*0ec0*/  LDS.128 R16, [UR4+0x4810] ;  /* 0x00481004ff107984 */ /* 0x000e620008000c00 */
[C---:B0-----:R-:W-:Y:S01]  /*0ed0*/  SEL R61, R20.reuse, R61, !P0 ;  /* 0x0000003d143d7207 */ /* 0x041fe20004000000 */
[----:B------:R-:W-:Y:S01]  /*0ee0*/  IMAD.IADD R21, R20, 0x1, R21 ;  /* 0x0000000114157824 */ /* 0x000fe200078e0215 */
[----:B------:R-:W-:-:S03]  /*0ef0*/  ISETP.NE.AND P0, PT, R53, 0x2, PT ;  /* 0x000000023500780c */ /* 0x000fc60003f05270 */
[----:B------:R-:W-:Y:S01]  /*0f00*/  IMAD.IADD R22, R22, 0x1, R21 ;  /* 0x0000000116167824 */ /* 0x000fe200078e0215 */
[----:B------:R-:W-:Y:S02]  /*0f10*/  SEL R61, R21, R61, !P0 ;  /* 0x0000003d153d7207 */ /* 0x000fe40004000000 */
[----:B------:R-:W-:Y:S01]  /*0f20*/  ISETP.NE.AND P0, PT, R53, 0x3, PT ;  /* 0x000000033500780c */ /* 0x000fe20003f05270 */
[----:B------:R-:W-:-:S03]  /*0f30*/  IMAD.IADD R23, R23, 0x1, R22 ;  /* 0x0000000117177824 */ /* 0x000fc600078e0216 */
[----:B------:R-:W-:Y:S01]  /*0f40*/  SEL R61, R22, R61, !P0 ;  /* 0x0000003d163d7207 */ /* 0x000fe20004000000 */
[----:B-1----:R-:W-:Y:S01]  /*0f50*/  IMAD.IADD R16, R23, 0x1, R16 ;  /* 0x0000000117107824 */ /* 0x002fe200078e0210 */
[----:B------:R-:W-:-:S03]  /*0f60*/  ISETP.NE.AND P0, PT, R53, 0x4, PT ;  /* 0x000000043500780c */ /* 0x000fc60003f05270 */
[----:B------:R-:W-:Y:S01]  /*0f70*/  IMAD.IADD R17, R17, 0x1, R16 ;  /* 0x0000000111117824 */ /* 0x000fe200078e0210 */
[----:B------:R-:W-:Y:S02]  /*0f80*/  SEL R61, R23, R61, !P0 ;  /* 0x0000003d173d7207 */ /* 0x000fe40004000000 */
[----:B------:R-:W0:Y:S01]  /*0f90*/  LDS.128 R20, [UR4+0x4820] ;  /* 0x00482004ff147984 */ /* 0x000e220008000c00 */
[----:B------:R-:W-:Y:S01]  /*0fa0*/  ISETP.NE.AND P0, PT, R53, 0x5, PT ;  /* 0x000000053500780c */ /* 0x000fe20003f05270 */
[----:B------:R-:W-:-:S03]  /*0fb0*/  IMAD.IADD R18, R18, 0x1, R17 ;  /* 0x0000000112127824 */ /* 0x000fc600078e0211 */
[----:B------:R-:W-:Y:S01]  /*0fc0*/  SEL R61, R16, R61, !P0 ;  /* 0x0000003d103d7207 */ /* 0x000fe20004000000 */
[----:B------:R-:W-:Y:S01]  /*0fd0*/  IMAD.IADD R19, R19, 0x1, R18 ;  /* 0x0000000113137824 */ /* 0x000fe200078e0212 */
[----:B------:R-:W-:-:S04]  /*0fe0*/  ISETP.NE.AND P0, PT, R53, 0x6, PT ;  /* 0x000000063500780c */ /* 0x000fc80003f05270 */
[----:B------:R-:W-:Y:S02]  /*0ff0*/  SEL R61, R17, R61, !P0 ;  /* 0x0000003d113d7207 */ /* 0x000fe40004000000 */
[----:B------:R-:W-:-:S04]  /*1000*/  ISETP.NE.AND P0, PT, R53, 0x7, PT ;  /* 0x000000073500780c */ /* 0x000fc80003f05270 */
[----:B------:R-:W-:Y:S02]  /*1010*/  SEL R61, R18, R61, !P0 ;  /* 0x0000003d123d7207 */ /* 0x000fe40004000000 */
[----:B------:R-:W-:-:S04]  /*1020*/  ISETP.NE.AND P0, PT, R53, 0x8, PT ;  /* 0x000000083500780c */ /* 0x000fc80003f05270 */
[----:B------:R-:W-:Y:S02]  /*1030*/  SEL R61, R19, R61, !P0 ;  /* 0x0000003d133d7207 */ /* 0x000fe40004000000 */
[----:B------:R-:W-:Y:S01]  /*1040*/  ISETP.NE.AND P0, PT, R53, 0x9, PT ;  /* 0x000000093500780c */ /* 0x000fe20003f05270 */
[----:B0-----:R-:W-:Y:S02]  /*1050*/  IMAD.IADD R20, R19, 0x1, R20 ;  /* 0x0000000113147824 */ /* 0x001fe400078e0214 */
[----:B------:R-:W0:Y:S02]  /*1060*/  LDS.128 R16, [UR4+0x4830] ;  /* 0x00483004ff107984 */ /* 0x000e240008000c00 */
[----:B------:R-:W-:Y:S01]  /*1070*/  IMAD.IADD R21, R21, 0x1, R20 ;  /* 0x0000000115157824 */ /* 0x000fe200078e0214 */
[----:B------:R-:W-:Y:S02]  /*1080*/  SEL R61, R20, R61, !P0 ;  /* 0x0000003d143d7207 */ /* 0x000fe40004000000 */
[----:B------:R-:W-:Y:S01]  /*1090*/  ISETP.NE.AND P0, PT, R53, 0xa, PT ;  /* 0x0000000a3500780c */ /* 0x000fe20003f05270 */
[----:B------:R-:W-:-:S03]  /*10a0*/  IMAD.IADD R22, R22, 0x1, R21 ;  /* 0x0000000116167824 */ /* 0x000fc600078e0215 */
[----:B------:R-:W-:Y:S01]  /*10b0*/  SEL R61, R21, R61, !P0 ;  /* 0x0000003d153d7207 */ /* 0x000fe20004000000 */
[----:B------:R-:W-:Y:S01]  /*10c0*/  IMAD.IADD R23, R23, 0x1, R22 ;  /* 0x0000000117177824 */ /* 0x000fe200078e0216 */
[----:B------:R-:W-:-:S04]  /*10d0*/  ISETP.NE.AND P0, PT, R53, 0xb, PT ;  /* 0x0000000b3500780c */ /* 0x000fc80003f05270 */
[----:B------:R-:W-:Y:S02]  /*10e0*/  SEL R61, R22, R61, !P0 ;  /* 0x0000003d163d7207 */ /* 0x000fe40004000000 */
[----:B------:R-:W-:-:S04]  /*10f0*/  ISETP.NE.AND P0, PT, R53, 0xc, PT ;  /* 0x0000000c3500780c */ /* 0x000fc80003f05270 */
[C---:B------:R-:W-:Y:S02]  /*1100*/  SEL R61, R23.reuse, R61, !P0 ;  /* 0x0000003d173d7207 */ /* 0x040fe40004000000 */
[----:B------:R-:W-:Y:S01]  /*1110*/  ISETP.GT.U32.AND P0, PT, R2, 0x1f, PT ;  /* 0x0000001f0200780c */ /* 0x000fe20003f04070 */
[----:B0-----:R-:W-:-:S04]  /*1120*/  IMAD.IADD R16, R23, 0x1, R16 ;  /* 0x0000000117107824 */ /* 0x001fc800078e0210 */
[----:B------:R-:W-:Y:S01]  /*1130*/  IMAD.IADD R17, R17, 0x1, R16 ;  /* 0x0000000111117824 */ /* 0x000fe200078e0210 */
[----:B------:R-:W-:Y:S02]  /*1140*/  SEL R61, R16, R61, !P1 ;  /* 0x0000003d103d7207 */ /* 0x000fe40004800000 */
[----:B------:R-:W-:Y:S01]  /*1150*/  ISETP.NE.AND P1, PT, R0, RZ, PT ;  /* 0x000000ff0000720c */ /* 0x000fe20003f25270 */
[----:B------:R-:W-:Y:S01]  /*1160*/  IMAD.IADD R18, R18, 0x1, R17 ;  /* 0x0000000112127824 */ /* 0x000fe200078e0211 */
[----:B------:R-:W-:Y:S01]  /*1170*/  SEL R61, R17, R61, !P4 ;  /* 0x0000003d113d7207 */ /* 0x000fe20006000000 */
[C---:B------:R-:W-:Y:S01]  /*1180*/  IMAD R17, R2.reuse, 0x20, R57 ;  /* 0x0000002002117824 */ /* 0x040fe200078e0239 */
[----:B------:R-:W-:Y:S01]  /*1190*/  ISETP.GT.U32.OR P2, PT, R2, 0x1f, P1 ;  /* 0x0000001f0200780c */ /* 0x000fe20000f44470 */
[----:B------:R-:W-:Y:S01]  /*11a0*/  IMAD.IADD R19, R19, 0x1, R18 ;  /* 0x0000000113137824 */ /* 0x000fe200078e0212 */
[----:B------:R-:W-:Y:S02]  /*11b0*/  SEL R16, R51, RZ, P1 ;  /* 0x000000ff33107207 */ /* 0x000fe40000800000 */
[----:B------:R-:W-:-:S05]  /*11c0*/  SEL R61, R18, R61, !P3 ;  /* 0x0000003d123d7207 */ /* 0x000fca0005800000 */
[----:B------:R-:W-:Y:S01]  /*11d0*/  @P0 IMAD.IADD R51, R61, 0x1, R16 ;  /* 0x000000013d330824 */ /* 0x000fe200078e0210 */
[----:B------:R-:W-:-:S03]  /*11e0*/  ISETP.NE.AND P0, PT, R2, RZ, PT ;  /* 0x000000ff0200720c */ /* 0x000fc60003f05270 */
[----:B------:R-:W-:-:S05]  /*11f0*/  @!P2 IMAD.U32 R51, R19, 0x10000, RZ ;  /* 0x000100001333a824 */ /* 0x000fca00078e00ff */
[----:B------:R-:W-:Y:S01]  /*1200*/  @!P2 STS [UR4+0x4850], R51 ;  /* 0x00485033ff00a988 */ /* 0x000fe20008000804 */
[----:B------:R-:W-:Y:S06]  /*1210*/  BAR.SYNC.DEFER_BLOCKING 0x0 ;  /* 0x0000000000007b1d */ /* 0x000fec0000010000 */
[----:B------:R-:W0:Y:S02]  /*1220*/  LDS R16, [UR4+0x4850] ;  /* 0x00485004ff107984 */ /* 0x000e240008000800 */
[----:B0-----:R-:W-:Y:S02]  /*1230*/  SEL R16, R16, RZ, P0 ;  /* 0x000000ff10107207 */ /* 0x001fe40000000000 */
[----:B------:R-:W-:-:S03]  /*1240*/  ISETP.GT.U32.AND P0, PT, R54, 0x3b, PT ;  /* 0x0000003b3600780c */ /* 0x000fc60003f04070 */
[----:B------:R-:W-:-:S04]  /*1250*/  IMAD.IADD R16, R16, 0x1, R51 ;  /* 0x0000000110107824 */ /* 0x000fc800078e0233 */
[--C-:B------:R-:W-:Y:S01]  /*1260*/  IMAD.IADD R43, R43, 0x1, R16.reuse ;  /* 0x000000012b2b7824 */ /* 0x100fe200078e0210 */
[----:B------:R-:W-:Y:S01]  /*1270*/  STS [R17], R16 ;  /* 0x0000001011007388 */ /* 0x000fe20000000800 */
[--C-:B------:R-:W-:Y:S02]  /*1280*/  IMAD.IADD R44, R44, 0x1, R16.reuse ;  /* 0x000000012c2c7824 */ /* 0x100fe400078e0210 */
[--C-:B------:R-:W-:Y:S01]  /*1290*/  IMAD.IADD R45, R45, 0x1, R16.reuse ;  /* 0x000000012d2d7824 */ /* 0x100fe200078e0210 */
[----:B------:R-:W-:Y:S01]  /*12a0*/  STS [R17+0x4], R43 ;  /* 0x0000042b11007388 */ /* 0x000fe20000000800 */
[--C-:B------:R-:W-:Y:S02]  /*12b0*/  IMAD.IADD R46, R46, 0x1, R16.reuse ;  /* 0x000000012e2e7824 */ /* 0x100fe400078e0210 */
[--C-:B------:R-:W-:Y:S01]  /*12c0*/  IMAD.IADD R47, R47, 0x1, R16.reuse ;  /* 0x000000012f2f7824 */ /* 0x100fe200078e0210 */
[----:B------:R-:W-:Y:S01]  /*12d0*/  STS [R17+0x8], R44 ;  /* 0x0000082c11007388 */ /* 0x000fe20000000800 */
[----:B------:R-:W-:-:S02]  /*12e0*/  IMAD.IADD R48, R48, 0x1, R16 ;  /* 0x0000000130307824 */ /* 0x000fc400078e0210 */
[--C-:B------:R-:W-:Y:S01]  /*12f0*/  IMAD.IADD R49, R49, 0x1, R16.reuse ;  /* 0x0000000131317824 */ /* 0x100fe200078e0210 */
[----:B------:R-:W-:Y:S01]  /*1300*/  STS [R17+0xc], R45 ;  /* 0x00000c2d11007388 */ /* 0x000fe20000000800 */
[----:B------:R-:W-:Y:S02]  /*1310*/  IMAD.IADD R50, R50, 0x1, R16 ;  /* 0x0000000132327824 */ /* 0x000fe400078e0210 */
[----:B------:R-:W-:Y:S01]  /*1320*/  @!P0 VIADD R54, R54, 0x4 ;  /* 0x0000000436368836 */ /* 0x000fe20000000000 */
[----:B------:R-:W-:Y:S04]  /*1330*/  STS [R17+0x10], R46 ;  /* 0x0000102e11007388 */ /* 0x000fe80000000800 */
[----:B------:R-:W-:Y:S04]  /*1340*/  STS [R17+0x14], R47 ;  /* 0x0000142f11007388 */ /* 0x000fe80000000800 */
[----:B------:R-:W-:Y:S04]  /*1350*/  STS [R17+0x18], R48 ;  /* 0x0000183011007388 */ /* 0x000fe80000000800 */
[----:B------:R-:W-:Y:S04]  /*1360*/  STS [R17+0x1c], R49 ;  /* 0x00001c3111007388 */ /* 0x000fe80000000800 */
[----:B------:R-:W-:Y:S01]  /*1370*/  STS [R17+0x20], R50 ;  /* 0x0000203211007388 */ /* 0x000fe20000000800 */
[----:B------:R-:W-:Y:S06]  /*1380*/  BAR.SYNC.DEFER_BLOCKING 0x0 ;  /* 0x0000000000007b1d */ /* 0x000fec0000010000 */
[----:B------:R-:W0:Y:S04]  /*1390*/  LDS.U16 R3, [R3] ;  /* 0x0000000003037984 */ /* 0x000e280000000400 */
[----:B------:R-:W1:Y:S04]  /*13a0*/  LDS.U16 R5, [R5] ;  /* 0x0000000005057984 */ /* 0x000e680000000400 */
[----:B------:R-:W2:Y:S04]  /*13b0*/  LDS.U16 R7, [R7] ;  /* 0x0000000007077984 */ /* 0x000ea80000000400 */
[----:B------:R-:W3:Y:S04]  /*13c0*/  LDS.U16 R9, [R9] ;  /* 0x0000000009097984 */ /* 0x000ee80000000400 */
[----:B------:R-:W4:Y:S04]  /*13d0*/  LDS.U16 R11, [R11] ;  /* 0x000000000b0b7984 */ /* 0x000f280000000400 */
[----:B------:R-:W5:Y:S04]  /*13e0*/  LDS.U16 R13, [R13] ;  /* 0x000000000d0d7984 */ /* 0x000f680000000400 */
[----:B------:R-:W5:Y:S04]  /*13f0*/  LDS.U16 R15, [R15] ;  /* 0x000000000f0f7984 */ /* 0x000f680000000400 */
[----:B------:R-:W5:Y:S01]  /*1400*/  LDS.U16 R41, [R41] ;  /* 0x0000000029297984 */ /* 0x000f620000000400 */
[----:B0-----:R-:W-:-:S02]  /*1410*/  IMAD.IADD R4, R4, 0x1, R3 ;  /* 0x0000000104047824 */ /* 0x001fc400078e0203 */
[----:B-1----:R-:W-:-:S03]  /*1420*/  IMAD.IADD R6, R6, 0x1, R5 ;  /* 0x0000000106067824 */ /* 0x002fc600078e0205 */
[----:B------:R-:W-:Y:S01]  /*1430*/  LEA.HI R4, R4, R4, RZ, 0x1b ;  /* 0x0000000404047211 */ /* 0x000fe200078fd8ff */
[----:B--2---:R-:W-:Y:S01]  /*1440*/  IMAD.IADD R8, R8, 0x1, R7 ;  /* 0x0000000108087824 */ /* 0x004fe200078e0207 */
[----:B------:R-:W-:Y:S02]  /*1450*/  LEA.HI R6, R6, R6, RZ, 0x1b ;  /* 0x0000000606067211 */ /* 0x000fe400078fd8ff */
[----:B------:R-:W-:Y:S01]  /*1460*/  LEA R3, R4, UR4, 0x3 ;  /* 0x0000000404037c11 */ /* 0x000fe2000f8e18ff */
[----:B------:R-:W-:Y:S01]  /*1470*/  BAR.SYNC.DEFER_BLOCKING 0x0 ;  /* 0x0000000000007b1d */ /* 0x000fe20000010000 */
[----:B---3--:R-:W-:Y:S01]  /*1480*/  IMAD.IADD R10, R10, 0x1, R9 ;  /* 0x000000010a0a7824 */ /* 0x008fe200078e0209 */
[----:B------:R-:W-:Y:S01]  /*1490*/  LEA.HI R8, R8, R8, RZ, 0x1b ;  /* 0x0000000808087211 */ /* 0x000fe200078fd8ff */
[----:B------:R-:W-:Y:S01]  /*14a0*/  IMAD.MOV.U32 R4, RZ, RZ, R26 ;  /* 0x000000ffff047224 */ /* 0x000fe200078e001a */
[----:B------:R-:W-:Y:S01]  /*14b0*/  LEA R5, R6, UR4, 0x3 ;  /* 0x0000000406057c11 */ /* 0x000fe2000f8e18ff */
[----:B----4-:R-:W-:Y:S01]  /*14c0*/  IMAD.IADD R12, R12, 0x1, R11 ;  /* 0x000000010c0c7824 */ /* 0x010fe200078e020b */
[----:B------:R-:W-:Y:S01]  /*14d0*/  LEA.HI R10, R10, R10, RZ, 0x1b ;  /* 0x0000000a0a0a7211 */ /* 0x000fe200078fd8ff */
[----:B-----5:R-:W-:Y:S01]  /*14e0*/  IMAD.IADD R14, R14, 0x1, R13 ;  /* 0x000000010e0e7824 */ /* 0x020fe200078e020d */
[----:B------:R-:W-:-:S02]  /*14f0*/  LEA R7, R8, UR4, 0x3 ;  /* 0x0000000408077c11 */ /* 0x000fc4000f8e18ff */
[----:B------:R-:W-:Y:S01]  /*1500*/  LEA.HI R12, R12, R12, RZ, 0x1b ;  /* 0x0000000c0c0c7211 */ /* 0x000fe200078fd8ff */
[----:B------:R-:W-:Y:S01]  /*1510*/  IMAD.IADD R40, R40, 0x1, R15 ;  /* 0x0000000128287824 */ /* 0x000fe200078e020f */
[----:B------:R-:W-:Y:S02]  /*1520*/  LEA.HI R14, R14, R14, RZ, 0x1b ;  /* 0x0000000e0e0e7211 */ /* 0x000fe400078fd8ff */
[----:B------:R-:W-:Y:S01]  /*1530*/  LEA R9, R10, UR4, 0x3 ;  /* 0x000000040a097c11 */ /* 0x000fe2000f8e18ff */
[----:B------:R-:W-:Y:S01]  /*1540*/  IMAD.IADD R42, R42, 0x1, R41 ;  /* 0x000000012a2a7824 */ /* 0x000fe200078e0229 */
[----:B------:R-:W-:Y:S02]  /*1550*/  LEA.HI R40, R40, R40, RZ, 0x1b ;  /* 0x0000002828287211 */ /* 0x000fe400078fd8ff */
[----:B------:R-:W-:Y:S02]  /*1560*/  LEA R11, R12, UR4, 0x3 ;  /* 0x000000040c0b7c11 */ /* 0x000fe4000f8e18ff */
[----:B------:R-:W-:-:S02]  /*1570*/  LEA.HI R42, R42, R42, RZ, 0x1b ;  /* 0x0000002a2a2a7211 */ /* 0x000fc400078fd8ff */
[----:B------:R-:W-:Y:S01]  /*1580*/  LEA.HI R6, R2, R59, RZ, 0x1e ;  /* 0x0000003b02067211 */ /* 0x000fe200078ff0ff */
[----:B------:R0:W-:Y:S03]  /*1590*/  STS.64 [R3], R38 ;  /* 0x0000002603007388 */ /* 0x0001e60000000a00 */
[----:B------:R-:W-:Y:S01]  /*15a0*/  LEA R6, R6, UR4, 0x3 ;  /* 0x0000000406067c11 */ /* 0x000fe2000f8e18ff */
[----:B------:R1:W-:Y:S04]  /*15b0*/  STS.64 [R5], R36 ;  /* 0x0000002405007388 */ /* 0x0003e80000000a00 */
[----:B------:R2:W-:Y:S01]  /*15c0*/  STS.64 [R7], R34 ;  /* 0x0000002207007388 */ /* 0x0005e20000000a00 */
[----:B0-----:R-:W-:-:S03]  /*15d0*/  LEA R3, R14, UR4, 0x3 ;  /* 0x000000040e037c11 */ /* 0x001fc6000f8e18ff */
[----:B------:R0:W-:Y:S01]  /*15e0*/  STS.64 [R9], R32 ;  /* 0x0000002009007388 */ /* 0x0001e20000000a00 */
[----:B-1----:R-:W-:-:S03]  /*15f0*/  IMAD.MOV.U32 R5, RZ, RZ, R27 ;  /* 0x000000ffff057224 */ /* 0x002fc600078e001b */
[----:B------:R-:W-:Y:S01]  /*1600*/  STS.64 [R11], R30 ;  /* 0x0000001e0b007388 */ /* 0x000fe20000000a00 */
[----:B--2---:R-:W-:-:S03]  /*1610*/  LEA R7, R40, UR4, 0x3 ;  /* 0x0000000428077c11 */ /* 0x004fc6000f8e18ff */
[----:B------:R-:W-:Y:S04]  /*1620*/  STS.64 [R3], R28 ;  /* 0x0000001c03007388 */ /* 0x000fe80000000a00 */
[----:B------:R1:W-:Y:S01]  /*1630*/  STS.64 [R7], R4 ;  /* 0x0000000407007388 */ /* 0x0003e20000000a00 */
[----:B0-----:R-:W-:Y:S01]  /*1640*/  LEA R9, R42, UR4, 0x3 ;  /* 0x000000042a097c11 */ /* 0x001fe2000f8e18ff */
[----:B-1----:R-:W-:Y:S02]  /*1650*/  IMAD.MOV.U32 R4, RZ, RZ, R24 ;  /* 0x000000ffff047224 */ /* 0x002fe400078e0018 */
[----:B------:R-:W-:-:S05]  /*1660*/  IMAD.MOV.U32 R5, RZ, RZ, R25 ;  /* 0x000000ffff057224 */ /* 0x000fca00078e0019 */
[----:B------:R0:W-:Y:S01]  /*1670*/  STS.64 [R9], R4 ;  /* 0x0000000409007388 */ /* 0x0001e20000000a00 */
[----:B------:R-:W-:Y:S06]  /*1680*/  BAR.SYNC.DEFER_BLOCKING 0x0 ;  /* 0x0000000000007b1d */ /* 0x000fec0000010000 */
[----:B------:R0:W1:Y:S04]  /*1690*/  LDS.64 R38, [R6] ;  /* 0x0000000006267984 */ /* 0x0000680000000a00 */
[----:B------:R0:W2:Y:S04]  /*16a0*/  LDS.64 R36, [R55+0x8] ;  /* 0x0000080037247984 */ /* 0x0000a80000000a00 */
[----:B------:R0:W3:Y:S04]  /*16b0*/  LDS.64 R34, [R55+0x10] ;  /* 0x0000100037227984 */ /* 0x0000e80000000a00 */
[----:B------:R0:W4:Y:S04]  /*16c0*/  LDS.64 R32, [R55+0x18] ;  /* 0x0000180037207984 */ /* 0x0001280000000a00 */
[----:B------:R0:W0:Y:S04]  /*16d0*/  LDS.64 R30, [R55+0x20] ;  /* 0x00002000371e7984 */ /* 0x0000280000000a00 */
[----:B------:R0:W0:Y:S04]  /*16e0*/  LDS.64 R28, [R55+0x28] ;  /* 0x00002800371c7984 */ /* 0x0000280000000a00 */
[----:B------:R0:W0:Y:S04]  /*16f0*/  LDS.64 R26, [R55+0x30] ;  /* 0x00003000371a7984 */ /* 0x0000280000000a00 */
[----:B------:R0:W0:Y:S01]  /*1700*/  LDS.64 R24, [R55+0x38] ;  /* 0x0000380037187984 */ /* 0x0000220000000a00 */
[----:B------:R-:W-:Y:S06]  /*1710*/  @!P0 BAR.SYNC.DEFER_BLOCKING 0x0 ;  /* 0x0000000000008b1d */ /* 0x000fec0000010000 */
[----:B------:R-:W-:Y:S05]  /*1720*/  @!P0 BRA `(.L_x_1) ;  /* 0xffffffec00548947 */ /* 0x000fea000383ffff */
[----:B------:R-:W-:Y:S01]  /*1730*/  BAR.SYNC.DEFER_BLOCKING 0x0 ;  /* 0x0000000000007b1d */ /* 0x000fe20000010000 */
[----:B-1----:R-:W-:Y:S01]  /*1740*/  ISETP.GT.U32.AND P0, PT, R38, -0x1, PT ;  /* 0xffffffff2600780c */ /* 0x002fe20003f04070 */
[----:B0-----:R-:W-:Y:S01]  /*1750*/  IMAD.MOV.U32 R6, RZ, RZ, -0x1 ;  /* 0xffffffffff067424 */ /* 0x001fe200078e00ff */
[----:B--2---:R-:W-:Y:S02]  /*1760*/  ISETP.GT.U32.AND P1, PT, R36, -0x1, PT ;  /* 0xffffffff2400780c */ /* 0x004fe40003f24070 */
[----:B------:R-:W-:Y:S02]  /*1770*/  ISETP.GT.AND.EX P0, PT, R39, -0x1, PT, P0 ;  /* 0xffffffff2700780c */ /* 0x000fe40003f04300 */
[----:B------:R-:W-:Y:S02]  /*1780*/  ISETP.GT.AND.EX P1, PT, R37, -0x1, PT, P1 ;  /* 0xffffffff2500780c */ /* 0x000fe40003f24310 */
[----:B------:R-:W-:Y:S02]  /*1790*/  SEL R5, RZ, 0xffffffff, !P0 ;  /* 0xffffffffff057807 */ /* 0x000fe40004000000 */
[----:B------:R-:W-:-:S02]  /*17a0*/  SEL R0, R6, 0x80000000, P0 ;  /* 0x8000000006007807 */ /* 0x000fc40000000000 */
[----:B---3--:R-:W-:Y:S02]  /*17b0*/  ISETP.GT.U32.AND P0, PT, R34, -0x1, PT ;  /* 0xffffffff2200780c */ /* 0x008fe40003f04070 */
[----:B------:R-:W-:Y:S02]  /*17c0*/  SEL R3, RZ, 0xffffffff, !P1 ;  /* 0xffffffffff037807 */ /* 0x000fe40004800000 */
[----:B------:R-:W-:Y:S02]  /*17d0*/  ISETP.GT.AND.EX P0, PT, R35, -0x1, PT, P0 ;  /* 0xffffffff2300780c */ /* 0x000fe40003f04300 */
[----:B------:R-:W-:Y:S02]  /*17e0*/  SEL R2, R6, 0x80000000, P1 ;  /* 0x8000000006027807 */ /* 0x000fe40000800000 */
[----:B----4-:R-:W-:Y:S02]  /*17f0*/  ISETP.GT.U32.AND P1, PT, R32, -0x1, PT ;  /* 0xffffffff2000780c */ /* 0x010fe40003f24070 */
[----:B------:R-:W-:-:S02]  /*1800*/  LOP3.LUT R36, R3, R36, RZ, 0x3c, !PT ;  /* 0x0000002403247212 */ /* 0x000fc400078e3cff */
[----:B------:R-:W-:Y:S02]  /*1810*/  LOP3.LUT R39, R0, R39, RZ, 0x3c, !PT ;  /* 0x0000002700277212 */ /* 0x000fe400078e3cff */
[----:B------:R-:W-:Y:S02]  /*1820*/  SEL R3, RZ, 0xffffffff, !P0 ;  /* 0xffffffffff037807 */ /* 0x000fe40004000000 */
[----:B------:R-:W-:Y:S02]  /*1830*/  SEL R0, R6, 0x80000000, P0 ;  /* 0x8000000006007807 */ /* 0x000fe40000000000 */
[----:B------:R-:W-:Y:S02]  /*1840*/  ISETP.GT.AND.EX P0, PT, R33, -0x1, PT, P1 ;  /* 0xffffffff2100780c */ /* 0x000fe40003f04310 */
[----:B------:R-:W-:Y:S02]  /*1850*/  ISETP.GT.U32.AND P1, PT, R30, -0x1, PT ;  /* 0xffffffff1e00780c */ /* 0x000fe40003f24070 */
[----:B------:R-:W-:-:S02]  /*1860*/  LOP3.LUT R38, R5, R38, RZ, 0x3c, !PT ;  /* 0x0000002605267212 */ /* 0x000fc400078e3cff */
[----:B------:R-:W-:Y:S02]  /*1870*/  LOP3.LUT R37, R2, R37, RZ, 0x3c, !PT ;  /* 0x0000002502257212 */ /* 0x000fe400078e3cff */
[----:B------:R-:W-:Y:S02]  /*1880*/  LOP3.LUT R34, R3, R34, RZ, 0x3c, !PT ;  /* 0x0000002203227212 */ /* 0x000fe400078e3cff */
[----:B------:R-:W-:Y:S01]  /*1890*/  LOP3.LUT R35, R0, R35, RZ, 0x3c, !PT ;  /* 0x0000002300237212 */ /* 0x000fe200078e3cff */
[----:B------:R-:W0:Y:S01]  /*18a0*/  LDC.64 R2, c[0x0][0x388] ;  /* 0x0000e200ff027b82 */ /* 0x000e220000000a00 */
[----:B------:R-:W-:Y:S02]  /*18b0*/  SEL R5, RZ, 0xffffffff, !P0 ;  /* 0xffffffffff057807 */ /* 0x000fe40004000000 */
[----:B------:R-:W-:Y:S02]  /*18c0*/  SEL R0, R6, 0x80000000, P0 ;  /* 0x8000000006007807 */ /* 0x000fe40000000000 */
[----:B------:R-:W-:-:S02]  /*18d0*/  ISETP.GT.AND.EX P0, PT, R31, -0x1, PT, P1 ;  /* 0xffffffff1f00780c */ /* 0x000fc40003f04310 */
[----:B------:R-:W-:Y:S02]  /*18e0*/  ISETP.GT.U32.AND P1, PT, R28, -0x1, PT ;  /* 0xffffffff1c00780c */ /* 0x000fe40003f24070 */
[----:B------:R-:W-:Y:S02]  /*18f0*/  LOP3.LUT R32, R5, R32, RZ, 0x3c, !PT ;  /* 0x0000002005207212 */ /* 0x000fe400078e3cff */
[----:B------:R-:W-:Y:S02]  /*1900*/  LOP3.LUT R33, R0, R33, RZ, 0x3c, !PT ;  /* 0x0000002100217212 */ /* 0x000fe400078e3cff */
[----:B------:R-:W-:Y:S02]  /*1910*/  SEL R5, RZ, 0xffffffff, !P0 ;  /* 0xffffffffff057807 */ /* 0x000fe40004000000 */
[----:B------:R-:W-:Y:S02]  /*1920*/  SEL R0, R6, 0x80000000, P0 ;  /* 0x8000000006007807 */ /* 0x000fe40000000000 */
[----:B------:R-:W-:-:S02]  /*1930*/  ISETP.GT.AND.EX P0, PT, R29, -0x1, PT, P1 ;  /* 0xffffffff1d00780c */ /* 0x000fc40003f04310 */
[----:B------:R-:W-:Y:S02]  /*1940*/  ISETP.GT.U32.AND P1, PT, R26, -0x1, PT ;  /* 0xffffffff1a00780c */ /* 0x000fe40003f24070 */
[----:B------:R-:W-:Y:S02]  /*1950*/  LOP3.LUT R30, R5, R30, RZ, 0x3c, !PT ;  /* 0x0000001e051e7212 */ /* 0x000fe400078e3cff */
[----:B------:R-:W-:Y:S01]  /*1960*/  SEL R5, RZ, 0xffffffff, !P0 ;  /* 0xffffffffff057807 */ /* 0x000fe20004000000 */
[----:B0-----:R-:W-:Y:S01]  /*1970*/  IMAD.WIDE.U32 R2, R59, 0x8, R2 ;  /* 0x000000083b027825 */ /* 0x001fe200078e0002 */
[----:B------:R-:W-:Y:S02]  /*1980*/  ISETP.GT.AND.EX P1, PT, R27, -0x1, PT, P1 ;  /* 0xffffffff1b00780c */ /* 0x000fe40003f24310 */
[----:B------:R-:W-:Y:S02]  /*1990*/  ISETP.GT.U32.AND P2, PT, R24, -0x1, PT ;  /* 0xffffffff1800780c */ /* 0x000fe40003f44070 */
[----:B------:R-:W-:Y:S01]  /*19a0*/  LOP3.LUT R31, R0, R31, RZ, 0x3c, !PT ;  /* 0x0000001f001f7212 */ /* 0x000fe200078e3cff */
[----:B------:R-:W-:Y:S01]  /*19b0*/  STG.E.64 desc[UR6][R2.64], R38 ;  /* 0x0000002602007986 */ /* 0x000fe2000c101b06 */
[----:B------:R-:W-:-:S02]  /*19c0*/  LOP3.LUT R28, R5, R28, RZ, 0x3c, !PT ;  /* 0x0000001c051c7212 */ /* 0x000fc400078e3cff */
[----:B------:R-:W-:Y:S01]  /*19d0*/  SEL R0, R6, 0x80000000, P0 ;  /* 0x8000000006007807 */ /* 0x000fe20000000000 */
[----:B------:R-:W-:Y:S01]  /*19e0*/  STG.E.64 desc[UR6][R2.64+0x8], R36 ;  /* 0x0000082402007986 */ /* 0x000fe2000c101b06 */
[----:B------:R-:W-:Y:S02]  /*19f0*/  SEL R5, RZ, 0xffffffff, !P1 ;  /* 0xffffffffff057807 */ /* 0x000fe40004800000 */
[----:B------:R-:W-:Y:S01]  /*1a00*/  ISETP.GT.AND.EX P0, PT, R25, -0x1, PT, P2 ;  /* 0xffffffff1900780c */ /* 0x000fe20003f04320 */
[----:B------:R-:W-:Y:S01]  /*1a10*/  STG.E.64 desc[UR6][R2.64+0x10], R34 ;  /* 0x0000102202007986 */ /* 0x000fe2000c101b06 */
[----:B------:R-:W-:Y:S02]  /*1a20*/  LOP3.LUT R29, R0, R29, RZ, 0x3c, !PT ;  /* 0x0000001d001d7212 */ /* 0x000fe400078e3cff */
[----:B------:R-:W-:Y:S01]  /*1a30*/  LOP3.LUT R26, R5, R26, RZ, 0x3c, !PT ;  /* 0x0000001a051a7212 */ /* 0x000fe200078e3cff */
[----:B------:R-:W-:Y:S01]  /*1a40*/  STG.E.64 desc[UR6][R2.64+0x18], R32 ;  /* 0x0000182002007986 */ /* 0x000fe2000c101b06 */
[----:B------:R-:W-:-:S02]  /*1a50*/  SEL R4, R6, 0x80000000, P1 ;  /* 0x8000000006047807 */ /* 0x000fc40000800000 */
[----:B------:R-:W-:Y:S01]  /*1a60*/  SEL R5, RZ, 0xffffffff, !P0 ;  /* 0xffffffffff057807 */ /* 0x000fe20004000000 */
[----:B------:R-:W-:Y:S01]  /*1a70*/  STG.E.64 desc[UR6][R2.64+0x20], R30 ;  /* 0x0000201e02007986 */ /* 0x000fe2000c101b06 */
[----:B------:R-:W-:Y:S02]  /*1a80*/  SEL R0, R6, 0x80000000, P0 ;  /* 0x8000000006007807 */ /* 0x000fe40000000000 */
[----:B------:R-:W-:Y:S01]  /*1a90*/  LOP3.LUT R27, R4, R27, RZ, 0x3c, !PT ;  /* 0x0000001b041b7212 */ /* 0x000fe200078e3cff */
[----:B------:R-:W-:Y:S01]  /*1aa0*/  STG.E.64 desc[UR6][R2.64+0x28], R28 ;  /* 0x0000281c02007986 */ /* 0x000fe2000c101b06 */
[----:B------:R-:W-:Y:S02]  /*1ab0*/  LOP3.LUT R24, R5, R24, RZ, 0x3c, !PT ;  /* 0x0000001805187212 */ /* 0x000fe400078e3cff */
[----:B------:R-:W-:Y:S01]  /*1ac0*/  LOP3.LUT R25, R0, R25, RZ, 0x3c, !PT ;  /* 0x0000001900197212 */ /* 0x000fe200078e3cff */
[----:B------:R-:W-:Y:S04]  /*1ad0*/  STG.E.64 desc[UR6][R2.64+0x30], R26 ;  /* 0x0000301a02007986 */ /* 0x000fe8000c101b06 */
[----:B------:R-:W-:Y:S01]  /*1ae0*/  STG.E.64 desc[UR6][R2.64+0x38], R24 ;  /* 0x0000381802007986 */ /* 0x000fe2000c101b06 */
[----:B------:R-:W-:Y:S05]  /*1af0*/  EXIT ;  /* 0x000000000000794d */ /* 0x000fea0003800000 */
.L_x_2:
        /* <DEDUP_REMOVED lines=16> */
.L_x_4:


//--------------------- .nv.shared.reserved.0     --------------------------
	.section	.nv.shared.reserved.0,"aw",@nobits
	.weak		__nv_reservedSMEM_offset_0_alias
	.size		__nv_reservedSMEM_offset_0_alias, 0, 64
	.other		__nv_reservedSMEM_offset_0_alias,@"STO_CUDA_RESERVED_SHARED STV_DEFAULT"
__nv_reservedSMEM_offset_0_alias:
	.zero		0
	.zero		64


//--------------------- .nv.global                --------------------------
	.section	.nv.global,"aw",@nobits
.nv.global:
	.type		_ZN30_INTERNAL_83a418bd_4_k_cu_main6thrust24THRUST_300001_SM_1000_NS12placeholders2_5E,@object
	.size		_ZN30_INTERNAL_83a418bd_4_k_cu_main6thrust24THRUST_300001_SM_1000_NS12placeholders2_5E,(_ZN30_INTERNAL_83a418bd_4_k_cu_main4cuda3std3__45__cpo6cbeginE - _ZN30_INTERNAL_83a418bd_4_k_cu_main6thrust24THRUST_300001_SM_1000_NS12placeholders2_5E)
_ZN30_INTERNAL_83a418bd_4_k_cu_main6thrust24THRUST_300001_SM_1000_NS12placeholders2_5E:
	.zero		1
	.type		_ZN30_INTERNAL_83a418bd_4_k_cu_main4cuda3std3__45__cpo6cbeginE,@object
	.size		_ZN30_INTERNAL_83a418bd_4_k_cu_main4cuda3std3__45__cpo6cbeginE,(_ZN30_INTERNAL_83a418bd_4_k_cu_main4cuda3std6ranges3__45__cpo6cbeginE - _ZN30_INTERNAL_83a418bd_4_k_cu_main4cuda3std3__45__cpo6cbeginE)
_ZN30_INTERNAL_83a418bd_4_k_cu_main4cuda3std3__45__cpo6cbeginE:
	.zero		1
	.type		_ZN30_INTERNAL_83a418bd_4_k_cu_main4cuda3std6ranges3__45__cpo6cbeginE,@object
	.size		_ZN30_INTERNAL_83a418bd_4_k_cu_main4cuda3std6ranges3__45__cpo6cbeginE,(_ZN30_INTERNAL_83a418bd_4_k_cu_main4cuda3std3__48in_placeE - _ZN30_INTERNAL_83a418bd_4_k_cu_main4cuda3std6ranges3__45__cpo6cbeginE)
_ZN30_INTERNAL_83a418bd_4_k_cu_main4cuda3std6ranges3__45__cpo6cbeginE:
	.zero		1
	.type		_ZN30_INTERNAL_83a418bd_4_k_cu_main4cuda3std3__48in_placeE,@object
	.size		_ZN30_INTERNAL_83a418bd_4_k_cu_main4cuda3std3__48in_placeE,(_ZN30_INTERNAL_83a418bd_4_k_cu_main4cuda3std6ranges3__45__cpo4sizeE - _ZN30_INTERNAL_83a418bd_4_k_cu_main4cuda3std3__48in_placeE)
_ZN30_INTERNAL_83a418bd_4_k_cu_main4cuda3std3__48in_placeE:
	.zero		1
	.type		_ZN30_INTERNAL_83a418bd_4_k_cu_main4cuda3std6ranges3__45__cpo4sizeE,@object
	.size		_ZN30_INTERNAL_83a418bd_4_k_cu_main4cuda3std6ranges3__45__cpo4sizeE,(_ZN30_INTERNAL_83a418bd_4_k_cu_main6thrust24THRUST_300001_SM_1000_NS12placeholders2_9E - _ZN30_INTERNAL_83a418bd_4_k_cu_main4cuda3std6ranges3__45__cpo4sizeE)
_ZN30_INTERNAL_83a418bd_4_k_cu_main4cuda3std6ranges3__45__cpo4sizeE:
	.zero		1
	.type		_ZN30_INTERNAL_83a418bd_4_k_cu_main6thrust24THRUST_300001_SM_1000_NS12placeholders2_9E,@object
	.size		_ZN30_INTERNAL_83a418bd_4_k_cu_main6thrust24THRUST_300001_SM_1000_NS12placeholders2_9E,(_ZN30_INTERNAL_83a418bd_4_k_cu_main4cuda3std3__45__cpo7crbeginE - _ZN30_INTERNAL_83a418bd_4_k_cu_main6thrust24THRUST_300001_SM_1000_NS12placeholders2_9E)
_ZN30_INTERNAL_83a418bd_4_k_cu_main6thrust24THRUST_300001_SM_1000_NS12placeholders2_9E:
	.zero		1
	.type		_ZN30_INTERNAL_83a418bd_4_k_cu_main4cuda3std3__45__cpo7crbeginE,@object
	.size		_ZN30_INTERNAL_83a418bd_4_k_cu_main4cuda3std3__45__cpo7crbeginE,(_ZN30_INTERNAL_83a418bd_4_k_cu_main4cuda3std6ranges3__45__cpo4nextE - _ZN30_INTERNAL_83a418bd_4_k_cu_main4cuda3std3__45__cpo7crbeginE)
_ZN30_INTERNAL_83a418bd_4_k_cu_main4cuda3std3__45__cpo7crbeginE:
	.zero		1
	.type		_ZN30_INTERNAL_83a418bd_4_k_cu_main4cuda3std6ranges3__45__cpo4nextE,@object
	.size		_ZN30_INTERNAL_83a418bd_4_k_cu_main4cuda3std6ranges3__45__cpo4nextE,(_ZN30_INTERNAL_83a418bd_4_k_cu_main4cuda3std6ranges3__45__cpo4swapE - _ZN30_INTERNAL_83a418bd_4_k_cu_main4cuda3std6ranges3__45__cpo4nextE)
_ZN30_INTERNAL_83a418bd_4_k_cu_main4cuda3std6ranges3__45__cpo4nextE:
	.zero		1
	.type		_ZN30_INTERNAL_83a418bd_4_k_cu_main4cuda3std6ranges3__45__cpo4swapE,@object
	.size		_ZN30_INTERNAL_83a418bd_4_k_cu_main4cuda3std6ranges3__45__cpo4swapE,(_ZN30_INTERNAL_83a418bd_4_k_cu_main6thrust24THRUST_300001_SM_1000_NS12placeholders2_1E - _ZN30_INTERNAL_83a418bd_4_k_cu_main4cuda3std6ranges3__45__cpo4swapE)
_ZN30_INTERNAL_83a418bd_4_k_cu_main4cuda3std6ranges3__45__cpo4swapE:
	.zero		1
	.type		_ZN30_INTERNAL_83a418bd_4_k_cu_main6thrust24THRUST_300001_SM_1000_NS12placeholders2_1E,@object
	.size		_ZN30_INTERNAL_83a418bd_4_k_cu_main6thrust24THRUST_300001_SM_1000_NS12placeholders2_1E,(_ZN30_INTERNAL_83a418bd_4_k_cu_main6thrust24THRUST_300001_SM_1000_NS12placeholders2_3E - _ZN30_INTERNAL_83a418bd_4_k_cu_main6thrust24THRUST_300001_SM_1000_NS12placeholders2_1E)
_ZN30_INTERNAL_83a418bd_4_k_cu_main6thrust24THRUST_300001_SM_1000_NS12placeholders2_1E:
	.zero		1
	.type		_ZN30_INTERNAL_83a418bd_4_k_cu_main6thrust24THRUST_300001_SM_1000_NS12placeholders2_3E,@object
	.size		_ZN30_INTERNAL_83a418bd_4_k_cu_main6thrust24THRUST_300001_SM_1000_NS12placeholders2_3E,(_ZN30_INTERNAL_83a418bd_4_k_cu_main4cuda3std3__45__cpo5beginE - _ZN30_INTERNAL_83a418bd_4_k_cu_main6thrust24THRUST_300001_SM_1000_NS12placeholders2_3E)
_ZN30_INTERNAL_83a418bd_4_k_cu_main6thrust24THRUST_300001_SM_1000_NS12placeholders2_3E:
	.zero		1
	.type		_ZN30_INTERNAL_83a418bd_4_k_cu_main4cuda3std3__45__cpo5beginE,@object
	.size		_ZN30_INTERNAL_83a418bd_4_k_cu_main4cuda3std3__45__cpo5beginE,(_ZN30_INTERNAL_83a418bd_4_k_cu_main4cuda3std6ranges3__45__cpo5beginE - _ZN30_INTERNAL_83a418bd_4_k_cu_main4cuda3std3__45__cpo5beginE)
_ZN30_INTERNAL_83a418bd_4_k_cu_main4cuda3std3__45__cpo5beginE:
	.zero		1
	.type		_ZN30_INTERNAL_83a418bd_4_k_cu_main4cuda3std6ranges3__45__cpo5beginE,@object
	.size		_ZN30_INTERNAL_83a418bd_4_k_cu_main4cuda3std6ranges3__45__cpo5beginE,(_ZN30_INTERNAL_83a418bd_4_k_cu_main4cuda3std3__432_GLOBAL__N__83a418bd_4_k_cu_main6ignoreE - _ZN30_INTERNAL_83a418bd_4_k_cu_main4cuda3std6ranges3__45__cpo5beginE)
_ZN30_INTERNAL_83a418bd_4_k_cu_main4cuda3std6ranges3__45__cpo5beginE:
	.zero		1
	.type		_ZN30_INTERNAL_83a418bd_4_k_cu_main4cuda3std3__432_GLOBAL__N__83a418bd_4_k_cu_main6ignoreE,@object
	.size		_ZN30_INTERNAL_83a418bd_4_k_cu_main4cuda3std3__432_GLOBAL__N__83a418bd_4_k_cu_main6ignoreE,(_ZN30_INTERNAL_83a418bd_4_k_cu_main4cuda3std6ranges3__45__cpo4dataE - _ZN30_INTERNAL_83a418bd_4_k_cu_main4cuda3std3__432_GLOBAL__N__83a418bd_4_k_cu_main6ignoreE)
_ZN30_INTERNAL_83a418bd_4_k_cu_main4cuda3std3__432_GLOBAL__N__83a418bd_4_k_cu_main6ignoreE:
	.zero		1
	.type		_ZN30_INTERNAL_83a418bd_4_k_cu_main4cuda3std6ranges3__45__cpo4dataE,@object
	.size		_ZN30_INTERNAL_83a418bd_4_k_cu_main4cuda3std6ranges3__45__cpo4dataE,(_ZN30_INTERNAL_83a418bd_4_k_cu_main6thrust24THRUST_300001_SM_1000_NS12placeholders2_7E - _ZN30_INTERNAL_83a418bd_4_k_cu_main4cuda3std6ranges3__45__cpo4dataE)
_ZN30_INTERNAL_83a418bd_4_k_cu_main4cuda3std6ranges3__45__cpo4dataE:
	.zero		1
	.type		_ZN30_INTERNAL_83a418bd_4_k_cu_main6thrust24THRUST_300001_SM_1000_NS12placeholders2_7E,@object
	.size		_ZN30_INTERNAL_83a418bd_4_k_cu_main6thrust24THRUST_300001_SM_1000_NS12placeholders2_7E,(_ZN30_INTERNAL_83a418bd_4_k_cu_main4cuda3std3__45__cpo6rbeginE - _ZN30_INTERNAL_83a418bd_4_k_cu_main6thrust24THRUST_300001_SM_1000_NS12placeholders2_7E)
_ZN30_INTERNAL_83a418bd_4_k_cu_main6thrust24THRUST_300001_SM_1000_NS12placeholders2_7E:
	.zero		1
	.type		_ZN30_INTERNAL_83a418bd_4_k_cu_main4cuda3std3__45__cpo6rbeginE,@object
	.size		_ZN30_INTERNAL_83a418bd_4_k_cu_main4cuda3std3__45__cpo6rbeginE,(_ZN30_INTERNAL_83a418bd_4_k_cu_main4cuda3std6ranges3__45__cpo7advanceE - _ZN30_INTERNAL_83a418bd_4_k_cu_main4cuda3std3__45__cpo6rbeginE)
_ZN30_INTERNAL_83a418bd_4_k_cu_main4cuda3std3__45__cpo6rbeginE:
	.zero		1
	.type		_ZN30_INTERNAL_83a418bd_4_k_cu_main4cuda3std6ranges3__45__cpo7advanceE,@object
	.size		_ZN30_INTERNAL_83a418bd_4_k_cu_main4cuda3std6ranges3__45__cpo7advanceE,(_ZN30_INTERNAL_83a418bd_4_k_cu_main4cuda3std3__47nulloptE - _ZN30_INTERNAL_83a418bd_4_k_cu_main4cuda3std6ranges3__45__cpo7advanceE)
_ZN30_INTERNAL_83a418bd_4_k_cu_main4cuda3std6ranges3__45__cpo7advanceE:
	.zero		1
	.type		_ZN30_INTERNAL_83a418bd_4_k_cu_main4cuda3std3__47nulloptE,@object
	.size		_ZN30_INTERNAL_83a418bd_4_k_cu_main4cuda3std3__47nulloptE,(_ZN30_INTERNAL_83a418bd_4_k_cu_main4cuda3std6ranges3__45__cpo8distanceE - _ZN30_INTERNAL_83a418bd_4_k_cu_main4cuda3std3__47nulloptE)
_ZN30_INTERNAL_83a418bd_4_k_cu_main4cuda3std3__47nulloptE:
	.zero		1
	.type		_ZN30_INTERNAL_83a418bd_4_k_cu_main4cuda3std6ranges3__45__cpo8distanceE,@object
	.size		_ZN30_INTERNAL_83a418bd_4_k_cu_main4cuda3std6ranges3__45__cpo8distanceE,(_ZN30_INTERNAL_83a418bd_4_k_cu_main6thrust24THRUST_300001_SM_1000_NS12placeholders2_6E - _ZN30_INTERNAL_83a418bd_4_k_cu_main4cuda3std6ranges3__45__cpo8distanceE)
_ZN30_INTERNAL_83a418bd_4_k_cu_main4cuda3std6ranges3__45__cpo8distanceE:
	.zero		1
	.type		_ZN30_INTERNAL_83a418bd_4_k_cu_main6thrust24THRUST_300001_SM_1000_NS12placeholders2_6E,@object
	.size		_ZN30_INTERNAL_83a418bd_4_k_cu_main6thrust24THRUST_300001_SM_1000_NS12placeholders2_6E,(_ZN30_INTERNAL_83a418bd_4_k_cu_main4cuda3std3__45__cpo4cendE - _ZN30_INTERNAL_83a418bd_4_k_cu_main6thrust24THRUST_300001_SM_1000_NS12placeholders2_6E)
_ZN30_INTERNAL_83a418bd_4_k_cu_main6thrust24THRUST_300001_SM_1000_NS12placeholders2_6E:
	.zero		1
	.type		_ZN30_INTERNAL_83a418bd_4_k_cu_main4cuda3std3__45__cpo4cendE,@object
	.size		_ZN30_INTERNAL_83a418bd_4_k_cu_main4cuda3std3__45__cpo4cendE,(_ZN30_INTERNAL_83a418bd_4_k_cu_main4cuda3std6ranges3__45__cpo4cendE - _ZN30_INTERNAL_83a418bd_4_k_cu_main4cuda3std3__45__cpo4cendE)
_ZN30_INTERNAL_83a418bd_4_k_cu_main4cuda3std3__45__cpo4cendE:
	.zero		1
	.type		_ZN30_INTERNAL_83a418bd_4_k_cu_main4cuda3std6ranges3__45__cpo4cendE,@object
	.size		_ZN30_INTERNAL_83a418bd_4_k_cu_main4cuda3std6ranges3__45__cpo4cendE,(_ZN30_INTERNAL_83a418bd_4_k_cu_main4cuda3std3__420unreachable_sentinelE - _ZN30_INTERNAL_83a418bd_4_k_cu_main4cuda3std6ranges3__45__cpo4cendE)
_ZN30_INTERNAL_83a418bd_4_k_cu_main4cuda3std6ranges3__45__cpo4cendE:
	.zero		1
	.type		_ZN30_INTERNAL_83a418bd_4_k_cu_main4cuda3std3__420unreachable_sentinelE,@object
	.size		_ZN30_INTERNAL_83a418bd_4_k_cu_main4cuda3std3__420unreachable_sentinelE,(_ZN30_INTERNAL_83a418bd_4_k_cu_main4cuda3std6ranges3__45__cpo5ssizeE - _ZN30_INTERNAL_83a418bd_4_k_cu_main4cuda3std3__420unreachable_sentinelE)
_ZN30_INTERNAL_83a418bd_4_k_cu_main4cuda3std3__420unreachable_sentinelE:
	.zero		1
	.type		_ZN30_INTERNAL_83a418bd_4_k_cu_main4cuda3std6ranges3__45__cpo5ssizeE,@object
	.size		_ZN30_INTERNAL_83a418bd_4_k_cu_main4cuda3std6ranges3__45__cpo5ssizeE,(_ZN30_INTERNAL_83a418bd_4_k_cu_main6thrust24THRUST_300001_SM_1000_NS12placeholders3_10E - _ZN30_INTERNAL_83a418bd_4_k_cu_main4cuda3std6ranges3__45__cpo5ssizeE)
_ZN30_INTERNAL_83a418bd_4_k_cu_main4cuda3std6ranges3__45__cpo5ssizeE:
	.zero		1
	.type		_ZN30_INTERNAL_83a418bd_4_k_cu_main6thrust24THRUST_300001_SM_1000_NS12placeholders3_10E,@object
	.size		_ZN30_INTERNAL_83a418bd_4_k_cu_main6thrust24THRUST_300001_SM_1000_NS12placeholders3_10E,(_ZN30_INTERNAL_83a418bd_4_k_cu_main4cuda3std3__45__cpo5crendE - _ZN30_INTERNAL_83a418bd_4_k_cu_main6thrust24THRUST_300001_SM_1000_NS12placeholders3_10E)
_ZN30_INTERNAL_83a418bd_4_k_cu_main6thrust24THRUST_300001_SM_1000_NS12placeholders3_10E:
	.zero		1
	.type		_ZN30_INTERNAL_83a418bd_4_k_cu_main4cuda3std3__45__cpo5crendE,@object
	.size		_ZN30_INTERNAL_83a418bd_4_k_cu_main4cuda3std3__45__cpo5crendE,(_ZN30_INTERNAL_83a418bd_4_k_cu_main4cuda3std6ranges3__45__cpo4prevE - _ZN30_INTERNAL_83a418bd_4_k_cu_main4cuda3std3__45__cpo5crendE)
_ZN30_INTERNAL_83a418bd_4_k_cu_main4cuda3std3__45__cpo5crendE:
	.zero		1
	.type		_ZN30_INTERNAL_83a418bd_4_k_cu_main4cuda3std6ranges3__45__cpo4prevE,@object
	.size		_ZN30_INTERNAL_83a418bd_4_k_cu_main4cuda3std6ranges3__45__cpo4prevE,(_ZN30_INTERNAL_83a418bd_4_k_cu_main4cuda3std6ranges3__45__cpo9iter_moveE - _ZN30_INTERNAL_83a418bd_4_k_cu_main4cuda3std6ranges3__45__cpo4prevE)
_ZN30_INTERNAL_83a418bd_4_k_cu_main4cuda3std6ranges3__45__cpo4prevE:
	.zero		1
	.type		_ZN30_INTERNAL_83a418bd_4_k_cu_main4cuda3std6ranges3__45__cpo9iter_moveE,@object
	.size		_ZN30_INTERNAL_83a418bd_4_k_cu_main4cuda3std6ranges3__45__cpo9iter_moveE,(_ZN30_INTERNAL_83a418bd_4_k_cu_main6thrust24THRUST_300001_SM_1000_NS12placeholders2_2E - _ZN30_INTERNAL_83a418bd_4_k_cu_main4cuda3std6ranges3__45__cpo9iter_moveE)
_ZN30_INTERNAL_83a418bd_4_k_cu_main4cuda3std6ranges3__45__cpo9iter_moveE:
	.zero		1
	.type		_ZN30_INTERNAL_83a418bd_4_k_cu_main6thrust24THRUST_300001_SM_1000_NS12placeholders2_2E,@object
	.size		_ZN30_INTERNAL_83a418bd_4_k_cu_main6thrust24THRUST_300001_SM_1000_NS12placeholders2_2E,(_ZN30_INTERNAL_83a418bd_4_k_cu_main6thrust24THRUST_300001_SM_1000_NS12placeholders2_4E - _ZN30_INTERNAL_83a418bd_4_k_cu_main6thrust24THRUST_300001_SM_1000_NS12placeholders2_2E)
_ZN30_INTERNAL_83a418bd_4_k_cu_main6thrust24THRUST_300001_SM_1000_NS12placeholders2_2E:
	.zero		1
	.type		_ZN30_INTERNAL_83a418bd_4_k_cu_main6thrust24THRUST_300001_SM_1000_NS12placeholders2_4E,@object
	.size		_ZN30_INTERNAL_83a418bd_4_k_cu_main6thrust24THRUST_300001_SM_1000_NS12placeholders2_4E,(_ZN30_INTERNAL_83a418bd_4_k_cu_main4cuda3std3__45__cpo3endE - _ZN30_INTERNAL_83a418bd_4_k_cu_main6thrust24THRUST_300001_SM_1000_NS12placeholders2_4E)
_ZN30_INTERNAL_83a418bd_4_k_cu_main6thrust24THRUST_300001_SM_1000_NS12placeholders2_4E:
	.zero		1
	.type		_ZN30_INTERNAL_83a418bd_4_k_cu_main4cuda3std3__45__cpo3endE,@object
	.size		_ZN30_INTERNAL_83a418bd_4_k_cu_main4cuda3std3__45__cpo3endE,(_ZN30_INTERNAL_83a418bd_4_k_cu_main4cuda3std6ranges3__45__cpo3endE - _ZN30_INTERNAL_83a418bd_4_k_cu_main4cuda3std3__45__cpo3endE)
_ZN30_INTERNAL_83a418bd_4_k_cu_main4cuda3std3__45__cpo3endE:
	.zero		1
	.type		_ZN30_INTERNAL_83a418bd_4_k_cu_main4cuda3std6ranges3__45__cpo3endE,@object
	.size		_ZN30_INTERNAL_83a418bd_4_k_cu_main4cuda3std6ranges3__45__cpo3endE,(_ZN30_INTERNAL_83a418bd_4_k_cu_main4cuda3std3__419piecewise_constructE - _ZN30_INTERNAL_83a418bd_4_k_cu_main4cuda3std6ranges3__45__cpo3endE)
_ZN30_INTERNAL_83a418bd_4_k_cu_main4cuda3std6ranges3__45__cpo3endE:
	.zero		1
	.type		_ZN30_INTERNAL_83a418bd_4_k_cu_main4cuda3std3__419piecewise_constructE,@object
	.size		_ZN30_INTERNAL_83a418bd_4_k_cu_main4cuda3std3__419piecewise_constructE,(_ZN30_INTERNAL_83a418bd_4_k_cu_main4cuda3std6ranges3__45__cpo5cdataE - _ZN30_INTERNAL_83a418bd_4_k_cu_main4cuda3std3__419piecewise_constructE)
_ZN30_INTERNAL_83a418bd_4_k_cu_main4cuda3std3__419piecewise_constructE:
	.zero		1
	.type		_ZN30_INTERNAL_83a418bd_4_k_cu_main4cuda3std6ranges3__45__cpo5cdataE,@object
	.size		_ZN30_INTERNAL_83a418bd_4_k_cu_main4cuda3std6ranges3__45__cpo5cdataE,(_ZN30_INTERNAL_83a418bd_4_k_cu_main6thrust24THRUST_300001_SM_1000_NS12placeholders2_8E - _ZN30_INTERNAL_83a418bd_4_k_cu_main4cuda3std6ranges3__45__cpo5cdataE)
_ZN30_INTERNAL_83a418bd_4_k_cu_main4cuda3std6ranges3__45__cpo5cdataE:
	.zero		1
	.type		_ZN30_INTERNAL_83a418bd_4_k_cu_main6thrust24THRUST_300001_SM_1000_NS12placeholders2_8E,@object
	.size		_ZN30_INTERNAL_83a418bd_4_k_cu_main6thrust24THRUST_300001_SM_1000_NS12placeholders2_8E,(_ZN30_INTERNAL_83a418bd_4_k_cu_main4cuda3std3__45__cpo4rendE - _ZN30_INTERNAL_83a418bd_4_k_cu_main6thrust24THRUST_300001_SM_1000_NS12placeholders2_8E)
_ZN30_INTERNAL_83a418bd_4_k_cu_main6thrust24THRUST_300001_SM_1000_NS12placeholders2_8E:
	.zero		1
	.type		_ZN30_INTERNAL_83a418bd_4_k_cu_main4cuda3std3__45__cpo4rendE,@object
	.size		_ZN30_INTERNAL_83a418bd_4_k_cu_main4cuda3std3__45__cpo4rendE,(_ZN30_INTERNAL_83a418bd_4_k_cu_main4cuda3std6ranges3__45__cpo9iter_swapE - _ZN30_INTERNAL_83a418bd_4_k_cu_main4cuda3std3__45__cpo4rendE)
_ZN30_INTERNAL_83a418bd_4_k_cu_main4cuda3std3__45__cpo4rendE:
	.zero		1
	.type		_ZN30_INTERNAL_83a418bd_4_k_cu_main4cuda3std6ranges3__45__cpo9iter_swapE,@object
	.size		_ZN30_INTERNAL_83a418bd_4_k_cu_main4cuda3std6ranges3__45__cpo9iter_swapE,(_ZN30_INTERNAL_83a418bd_4_k_cu_main4cuda3std3__48unexpectE - _ZN30_INTERNAL_83a418bd_4_k_cu_main4cuda3std6ranges3__45__cpo9iter_swapE)
_ZN30_INTERNAL_83a418bd_4_k_cu_main4cuda3std6ranges3__45__cpo9iter_swapE:
	.zero		1
	.type		_ZN30_INTERNAL_83a418bd_4_k_cu_main4cuda3std3__48unexpectE,@object
	.size		_ZN30_INTERNAL_83a418bd_4_k_cu_main4cuda3std3__48unexpectE,(_ZN30_INTERNAL_83a418bd_4_k_cu_main6thrust24THRUST_300001_SM_1000_NS6system6detail10sequential3seqE - _ZN30_INTERNAL_83a418bd_4_k_cu_main4cuda3std3__48unexpectE)
_ZN30_INTERNAL_83a418bd_4_k_cu_main4cuda3std3__48unexpectE:
	.zero		1
	.type		_ZN30_INTERNAL_83a418bd_4_k_cu_main6thrust24THRUST_300001_SM_1000_NS6system6detail10sequential3seqE,@object
	.size		_ZN30_INTERNAL_83a418bd_4_k_cu_main6thrust24THRUST_300001_SM_1000_NS6system6detail10sequential3seqE,(.L_29 - _ZN30_INTERNAL_83a418bd_4_k_cu_main6thrust24THRUST_300001_SM_1000_NS6system6detail10sequential3seqE)
_ZN30_INTERNAL_83a418bd_4_k_cu_main6thrust24THRUST_300001_SM_1000_NS6system6detail10sequential3seqE:
	.zero		1
.L_29:


//--------------------- .nv.shared._Z4sortILi512ELi8EdEvPKT1_PS0_ --------------------------
	.section	.nv.shared._Z4sortILi512ELi8EdEvPKT1_PS0_,"aw",@nobits
	.sectionflags	@""
	.align	16
.nv.shared._Z4sortILi512ELi8EdEvPKT1_PS0_:
	.zero		34816


//--------------------- .nv.constant0._ZN3cub18CUB_300001_SM_10006detail11EmptyKernelIvEEvv --------------------------
	.section	.nv.constant0._ZN3cub18CUB_300001_SM_10006detail11EmptyKernelIvEEvv,"a",@progbits
	.sectionflags	@""
	.align	4
.nv.constant0._ZN3cub18CUB_300001_SM_10006detail11EmptyKernelIvEEvv:
	.zero		896


//--------------------- .nv.constant0._Z4sortILi512ELi8EdEvPKT1_PS0_ --------------------------
	.section	.nv.constant0._Z4sortILi512ELi8EdEvPKT1_PS0_,"a",@progbits
	.sectionflags	@""
	.align	4
.nv.constant0._Z4sortILi512ELi8EdEvPKT1_PS0_:
	.zero		912


//--------------------- SYMBOLS --------------------------

	.type		.nv.reservedSmem.offset0,@object
	.size		.nv.reservedSmem.offset0,0x4
	.type		.nv.reservedSmem.cap,@object
	.size		.nv.reservedSmem.cap,0x4
